// auto-generated by cutlass_sweep.conv — config: {"arch": "sm_100", "cluster_m": 1, "cluster_n": 1, "conv_kind": "dgrad", "dtype": "fp16", "ndim": 3, "tile_k": 32, "tile_m": 64, "tile_n": 64}
#include "cutlass/cutlass.h"
#include "cute/tensor.hpp"
#include "cutlass/kernel_hardware_info.hpp"
#include "cutlass/conv/convolution.h"
#include "cutlass/conv/dispatch_policy.hpp"
#include "cutlass/conv/collective/collective_builder.hpp"
#include "cutlass/conv/kernel/conv_universal.hpp"
#include "cutlass/conv/device/conv_universal_adapter.hpp"
#include "cutlass/epilogue/collective/collective_builder.hpp"

using namespace cute;
using Elem = cutlass::half_t;
using Acc  = float;
using LayoutAB = cutlass::layout::TensorNDHWC;
using LayoutC  = cutlass::layout::TensorNDHWC;
constexpr auto ConvOp = cutlass::conv::Operator::kDgrad;
using TileShape    = Shape<_64, _64, Shape<_32>>;
using ClusterShape = Shape<_1, _1, _1>;

using CollectiveEpilogue = typename cutlass::epilogue::collective::CollectiveBuilder<
    cutlass::arch::Sm100, cutlass::arch::OpClassTensorOp,
    TileShape, ClusterShape,
    cutlass::epilogue::collective::EpilogueTileAuto,
    Acc, Acc,
    Elem, LayoutC, 128 / cutlass::sizeof_bits<Elem>::value,
    Elem, LayoutC, 128 / cutlass::sizeof_bits<Elem>::value,
    cutlass::epilogue::collective::EpilogueScheduleAuto
  >::CollectiveOp;

using CollectiveMainloop = typename cutlass::conv::collective::CollectiveBuilder<
    cutlass::arch::Sm100, cutlass::arch::OpClassTensorOp, ConvOp,
    Elem, LayoutAB, 128 / cutlass::sizeof_bits<Elem>::value,
    Elem, LayoutAB, 128 / cutlass::sizeof_bits<Elem>::value,
    Acc,
    TileShape, ClusterShape,
    cutlass::conv::collective::StageCountAutoCarveout<
        static_cast<int>(sizeof(typename CollectiveEpilogue::SharedStorage))>,
    cutlass::conv::collective::KernelScheduleAuto
  >::CollectiveOp;

using ProblemShape = cutlass::conv::ConvProblemShape<
    ConvOp, CollectiveMainloop::DispatchPolicy::NumSpatialDimensions>;
using ConvKernel = cutlass::conv::kernel::ConvUniversal<
    ProblemShape, CollectiveMainloop, CollectiveEpilogue>;
using Conv = cutlass::conv::device::ConvUniversalAdapter<ConvKernel>;

auto* _anchor = &cutlass::device_kernel<ConvKernel>;


// ===== COMPILED SASS (sm_100a) =====

	.target	sm_100a

	.elftype	@"ET_EXEC"


//--------------------- .note.nv.tkinfo           --------------------------
	.section	.note.nv.tkinfo,"",@"SHT_NOTE"
	.sectionflags	@"SHF_NOTE_NV_TKINFO"
	.tkinfo
        /*0018*/ 	.word	0x00000002
        /*0030*/ 	.string	""
        /*0030*/ 	.string	"ptxas"
        /*0030*/ 	.string	"Cuda compilation tools, release 13.0, V13.0.88"
        /*0030*/ 	.string	"Build cuda_13.0.r13.0/compiler.36424714_0"
        /*0030*/ 	.string	"-arch sm_100a -m 64 "



//--------------------- .note.nv.cuinfo           --------------------------
	.section	.note.nv.cuinfo,"",@"SHT_NOTE"
	.sectionflags	@"SHF_NOTE_NV_CUINFO"
        /*0018*/ 	.short	0x0002
        /*001a*/ 	.short	0x0064
        /*001c*/ 	.short	0x0082
	.zero		2


//--------------------- .nv.info                  --------------------------
	.section	.nv.info,"",@"SHT_CUDA_INFO"
	.align	4


	//----- nvinfo : EIATTR_REGCOUNT
	.align		4
        /*0000*/ 	.byte	0x04, 0x2f
        /*0002*/ 	.short	(.L_19 - .L_18)
	.align		4
.L_18:
        /*0004*/ 	.word	index@(_ZN7cutlass13device_kernelINS_4conv6kernel13ConvUniversalINS1_16ConvProblemShapeILNS1_8OperatorE1ELi3EEENS1_10collective14CollectiveConvINS1_47MainloopSm100TmaUmmaWarpSpecializedImplicitGemmILS5_1ELi26ELi3ELi1ELi2EN4cute5tupleIJNSA_1CILi1EEESD_SD_EEEEENSB_IJNSC_ILi64EEESG_NSB_IJNSC_ILi32EEEEEEEEENS_6half_tESK_NSA_8TiledMMAINSA_8MMA_AtomIJNSA_20SM100_MMA_F16BF16_SSISK_SK_fLi64ELi64ELNSA_4UMMA5MajorE0ELSP_1ELNSO_7ScaleInE0ELSQ_0EEEEEENSA_6LayoutISE_NSB_IJNSC_ILi0EEESU_SU_EEEEENSB_IJNSA_10UnderscoreESX_SX_EEEEENS7_6detail27Sm100ImplicitGemmTileTraitsINSA_20SM90_TMA_LOAD_IM2COLENSA_14ComposedLayoutINSA_7SwizzleILi2ELi4ELi3EEENSA_18smem_ptr_flag_bitsILi16EEENST_INSB_IJNSC_ILi8EEESH_EEENSB_IJSH_SD_EEEEEEEvEENS11_INSA_13SM90_TMA_LOADENS13_INS14_ILi3ELi4ELi3EEES17_NST_INSB_IJSG_S18_EEENSB_IJSD_SG_EEEEEEEvEEEENS_8epilogue10collective18CollectiveEpilogueINS1M_23Sm100TmaWarpSpecializedILi3ELi2ELi16ELb1ELb0EEEJSJ_NSB_IJNST_ISG_SD_EENST_ISH_SD_EEEEESK_NSB_IJNSB_IJllllEEESD_SU_EEESK_S1V_NS1M_6fusion15FusionCallbacksIS1Q_NS1W_17LinearCombinationISK_fSK_fLNS_15FloatRoundStyleE2EEESJ_S1T_JEEENSA_5SM1004TMEM4LOAD26SM100_TMEM_LOAD_16dp256b4xES12_S1C_NSA_17SM75_U32x4_LDSM_NENSA_21SM90_TMA_STORE_IM2COLES1C_NSA_17SM90_U32x4_STSM_NENSA_39AutoVectorizingCopyWithAssumedAlignmentILi128EEEEEEvvEEEEvNT_6ParamsE)
        /*0008*/ 	.word	0x0000004d


	//----- nvinfo : EIATTR_FRAME_SIZE
	.align		4
.L_19:
        /*000c*/ 	.byte	0x04, 0x11
        /*000e*/ 	.short	(.L_21 - .L_20)
	.align		4
.L_20:
        /*0010*/ 	.word	index@($__internal_2_$__cuda_sm10x_tcgen05_guardrail_trap_unallocated_columns_being_dealloced)
        /*0014*/ 	.word	0x00000008


	//----- nvinfo : EIATTR_FRAME_SIZE
	.align		4
.L_21:
        /*0018*/ 	.byte	0x04, 0x11
        /*001a*/ 	.short	(.L_23 - .L_22)
	.align		4
.L_22:
        /*001c*/ 	.word	index@($__internal_1_$__cuda_sm10x_tcgen05_guardrail_trap_phase_invalid_during_alloc)
        /*0020*/ 	.word	0x00000008


	//----- nvinfo : EIATTR_FRAME_SIZE
	.align		4
.L_23:
        /*0024*/ 	.byte	0x04, 0x11
        /*0026*/ 	.short	(.L_25 - .L_24)
	.align		4
.L_24:
        /*0028*/ 	.word	index@($__internal_0_$__cuda_sm10x_tcgen05_guardrail_trap_col_being_dealloced_not_returned_by_alloc)
        /*002c*/ 	.word	0x00000008


	//----- nvinfo : EIATTR_FRAME_SIZE
	.align		4
.L_25:
        /*0030*/ 	.byte	0x04, 0x11
        /*0032*/ 	.short	(.L_27 - .L_26)
	.align		4
.L_26:
        /*0034*/ 	.word	index@(_ZN7cutlass13device_kernelINS_4conv6kernel13ConvUniversalINS1_16ConvProblemShapeILNS1_8OperatorE1ELi3EEENS1_10collective14CollectiveConvINS1_47MainloopSm100TmaUmmaWarpSpecializedImplicitGemmILS5_1ELi26ELi3ELi1ELi2EN4cute5tupleIJNSA_1CILi1EEESD_SD_EEEEENSB_IJNSC_ILi64EEESG_NSB_IJNSC_ILi32EEEEEEEEENS_6half_tESK_NSA_8TiledMMAINSA_8MMA_AtomIJNSA_20SM100_MMA_F16BF16_SSISK_SK_fLi64ELi64ELNSA_4UMMA5MajorE0ELSP_1ELNSO_7ScaleInE0ELSQ_0EEEEEENSA_6LayoutISE_NSB_IJNSC_ILi0EEESU_SU_EEEEENSB_IJNSA_10UnderscoreESX_SX_EEEEENS7_6detail27Sm100ImplicitGemmTileTraitsINSA_20SM90_TMA_LOAD_IM2COLENSA_14ComposedLayoutINSA_7SwizzleILi2ELi4ELi3EEENSA_18smem_ptr_flag_bitsILi16EEENST_INSB_IJNSC_ILi8EEESH_EEENSB_IJSH_SD_EEEEEEEvEENS11_INSA_13SM90_TMA_LOADENS13_INS14_ILi3ELi4ELi3EEES17_NST_INSB_IJSG_S18_EEENSB_IJSD_SG_EEEEEEEvEEEENS_8epilogue10collective18CollectiveEpilogueINS1M_23Sm100TmaWarpSpecializedILi3ELi2ELi16ELb1ELb0EEEJSJ_NSB_IJNST_ISG_SD_EENST_ISH_SD_EEEEESK_NSB_IJNSB_IJllllEEESD_SU_EEESK_S1V_NS1M_6fusion15FusionCallbacksIS1Q_NS1W_17LinearCombinationISK_fSK_fLNS_15FloatRoundStyleE2EEESJ_S1T_JEEENSA_5SM1004TMEM4LOAD26SM100_TMEM_LOAD_16dp256b4xES12_S1C_NSA_17SM75_U32x4_LDSM_NENSA_21SM90_TMA_STORE_IM2COLES1C_NSA_17SM90_U32x4_STSM_NENSA_39AutoVectorizingCopyWithAssumedAlignmentILi128EEEEEEvvEEEEvNT_6ParamsE)
        /*0038*/ 	.word	0x00000008


	//----- nvinfo : EIATTR_MIN_STACK_SIZE
	.align		4
.L_27:
        /*003c*/ 	.byte	0x04, 0x12
        /*003e*/ 	.short	(.L_29 - .L_28)
	.align		4
.L_28:
        /*0040*/ 	.word	index@(_ZN7cutlass13device_kernelINS_4conv6kernel13ConvUniversalINS1_16ConvProblemShapeILNS1_8OperatorE1ELi3EEENS1_10collective14CollectiveConvINS1_47MainloopSm100TmaUmmaWarpSpecializedImplicitGemmILS5_1ELi26ELi3ELi1ELi2EN4cute5tupleIJNSA_1CILi1EEESD_SD_EEEEENSB_IJNSC_ILi64EEESG_NSB_IJNSC_ILi32EEEEEEEEENS_6half_tESK_NSA_8TiledMMAINSA_8MMA_AtomIJNSA_20SM100_MMA_F16BF16_SSISK_SK_fLi64ELi64ELNSA_4UMMA5MajorE0ELSP_1ELNSO_7ScaleInE0ELSQ_0EEEEEENSA_6LayoutISE_NSB_IJNSC_ILi0EEESU_SU_EEEEENSB_IJNSA_10UnderscoreESX_SX_EEEEENS7_6detail27Sm100ImplicitGemmTileTraitsINSA_20SM90_TMA_LOAD_IM2COLENSA_14ComposedLayoutINSA_7SwizzleILi2ELi4ELi3EEENSA_18smem_ptr_flag_bitsILi16EEENST_INSB_IJNSC_ILi8EEESH_EEENSB_IJSH_SD_EEEEEEEvEENS11_INSA_13SM90_TMA_LOADENS13_INS14_ILi3ELi4ELi3EEES17_NST_INSB_IJSG_S18_EEENSB_IJSD_SG_EEEEEEEvEEEENS_8epilogue10collective18CollectiveEpilogueINS1M_23Sm100TmaWarpSpecializedILi3ELi2ELi16ELb1ELb0EEEJSJ_NSB_IJNST_ISG_SD_EENST_ISH_SD_EEEEESK_NSB_IJNSB_IJllllEEESD_SU_EEESK_S1V_NS1M_6fusion15FusionCallbacksIS1Q_NS1W_17LinearCombinationISK_fSK_fLNS_15FloatRoundStyleE2EEESJ_S1T_JEEENSA_5SM1004TMEM4LOAD26SM100_TMEM_LOAD_16dp256b4xES12_S1C_NSA_17SM75_U32x4_LDSM_NENSA_21SM90_TMA_STORE_IM2COLES1C_NSA_17SM90_U32x4_STSM_NENSA_39AutoVectorizingCopyWithAssumedAlignmentILi128EEEEEEvvEEEEvNT_6ParamsE)
        /*0044*/ 	.word	0x00000008
.L_29:


//--------------------- .nv.compat                --------------------------
	.section	.nv.compat,"",@"SHT_CUDA_COMPAT_INFO"
	.align	4
        /*0000*/ 	.byte	0x02, 0x09, 0x01, 0x00, 0x02, 0x02, 0x02, 0x00, 0x02, 0x05, 0x05, 0x00, 0x03, 0x07, 0x01, 0x01
        /*0010*/ 	.byte	0x02, 0x03, 0x01, 0x00, 0x02, 0x06, 0x01, 0x00, 0x04, 0x0b, 0x08, 0x00, 0x09, 0x00, 0x00, 0x00
        /*0020*/ 	.byte	0x00, 0x00, 0x00, 0x00


//--------------------- .nv.info._ZN7cutlass13device_kernelINS_4conv6kernel13ConvUniversalINS1_16ConvProblemShapeILNS1_8OperatorE1ELi3EEENS1_10collective14CollectiveConvINS1_47MainloopSm100TmaUmmaWarpSpecializedImplicitGemmILS5_1ELi26ELi3ELi1ELi2EN4cute5tupleIJNSA_1CILi1EEESD_SD_EEEEENSB_IJNSC_ILi64EEESG_NSB_IJNSC_ILi32EEEEEEEEENS_6half_tESK_NSA_8TiledMMAINSA_8MMA_AtomIJNSA_20SM100_MMA_F16BF16_SSISK_SK_fLi64ELi64ELNSA_4UMMA5MajorE0ELSP_1ELNSO_7ScaleInE0ELSQ_0EEEEEENSA_6LayoutISE_NSB_IJNSC_ILi0EEESU_SU_EEEEENSB_IJNSA_10UnderscoreESX_SX_EEEEENS7_6detail27Sm100ImplicitGemmTileTraitsINSA_20SM90_TMA_LOAD_IM2COLENSA_14ComposedLayoutINSA_7SwizzleILi2ELi4ELi3EEENSA_18smem_ptr_flag_bitsILi16EEENST_INSB_IJNSC_ILi8EEESH_EEENSB_IJSH_SD_EEEEEEEvEENS11_INSA_13SM90_TMA_LOADENS13_INS14_ILi3ELi4ELi3EEES17_NST_INSB_IJSG_S18_EEENSB_IJSD_SG_EEEEEEEvEEEENS_8epilogue10collective18CollectiveEpilogueINS1M_23Sm100TmaWarpSpecializedILi3ELi2ELi16ELb1ELb0EEEJSJ_NSB_IJNST_ISG_SD_EENST_ISH_SD_EEEEESK_NSB_IJNSB_IJllllEEESD_SU_EEESK_S1V_NS1M_6fusion15FusionCallbacksIS1Q_NS1W_17LinearCombinationISK_fSK_fLNS_15FloatRoundStyleE2EEESJ_S1T_JEEENSA_5SM1004TMEM4LOAD26SM100_TMEM_LOAD_16dp256b4xES12_S1C_NSA_17SM75_U32x4_LDSM_NENSA_21SM90_TMA_STORE_IM2COLES1C_NSA_17SM90_U32x4_STSM_NENSA_39AutoVectorizingCopyWithAssumedAlignmentILi128EEEEEEvvEEEEvNT_6ParamsE --------------------------
	.section	.nv.info._ZN7cutlass13device_kernelINS_4conv6kernel13ConvUniversalINS1_16ConvProblemShapeILNS1_8OperatorE1ELi3EEENS1_10collective14CollectiveConvINS1_47MainloopSm100TmaUmmaWarpSpecializedImplicitGemmILS5_1ELi26ELi3ELi1ELi2EN4cute5tupleIJNSA_1CILi1EEESD_SD_EEEEENSB_IJNSC_ILi64EEESG_NSB_IJNSC_ILi32EEEEEEEEENS_6half_tESK_NSA_8TiledMMAINSA_8MMA_AtomIJNSA_20SM100_MMA_F16BF16_SSISK_SK_fLi64ELi64ELNSA_4UMMA5MajorE0ELSP_1ELNSO_7ScaleInE0ELSQ_0EEEEEENSA_6LayoutISE_NSB_IJNSC_ILi0EEESU_SU_EEEEENSB_IJNSA_10UnderscoreESX_SX_EEEEENS7_6detail27Sm100ImplicitGemmTileTraitsINSA_20SM90_TMA_LOAD_IM2COLENSA_14ComposedLayoutINSA_7SwizzleILi2ELi4ELi3EEENSA_18smem_ptr_flag_bitsILi16EEENST_INSB_IJNSC_ILi8EEESH_EEENSB_IJSH_SD_EEEEEEEvEENS11_INSA_13SM90_TMA_LOADENS13_INS14_ILi3ELi4ELi3EEES17_NST_INSB_IJSG_S18_EEENSB_IJSD_SG_EEEEEEEvEEEENS_8epilogue10collective18CollectiveEpilogueINS1M_23Sm100TmaWarpSpecializedILi3ELi2ELi16ELb1ELb0EEEJSJ_NSB_IJNST_ISG_SD_EENST_ISH_SD_EEEEESK_NSB_IJNSB_IJllllEEESD_SU_EEESK_S1V_NS1M_6fusion15FusionCallbacksIS1Q_NS1W_17LinearCombinationISK_fSK_fLNS_15FloatRoundStyleE2EEESJ_S1T_JEEENSA_5SM1004TMEM4LOAD26SM100_TMEM_LOAD_16dp256b4xES12_S1C_NSA_17SM75_U32x4_LDSM_NENSA_21SM90_TMA_STORE_IM2COLES1C_NSA_17SM90_U32x4_STSM_NENSA_39AutoVectorizingCopyWithAssumedAlignmentILi128EEEEEEvvEEEEvNT_6ParamsE,"",@"SHT_CUDA_INFO"
	.sectionflags	@""
	.align	4


	//----- nvinfo : EIATTR_CUDA_API_VERSION
	.align		4
        /*0000*/ 	.byte	0x04, 0x37
        /*0002*/ 	.short	(.L_31 - .L_30)
.L_30:
        /*0004*/ 	.word	0x00000082


	//----- nvinfo : EIATTR_KPARAM_INFO
	.align		4
.L_31:
        /*0008*/ 	.byte	0x04, 0x17
        /*000a*/ 	.short	(.L_33 - .L_32)
.L_32:
        /*000c*/ 	.word	0x00000000
        /*0010*/ 	.short	0x0000
        /*0012*/ 	.short	0x0000
        /*0014*/ 	.byte	0x00, 0xf0, 0x01, 0x24


	//----- nvinfo : EIATTR_AT_ENTRY_FRAGMENTS
	.align		4
.L_33:
        /*0018*/ 	.byte	0x04, 0x4f
        /*001a*/ 	.short	(.L_35 - .L_34)


	//   ....[0]....
.L_34:
        /*001c*/ 	.word	0x00000006


	//----- nvinfo : EIATTR_RESERVED_SMEM_USED
	.align		4
.L_35:
        /*0020*/ 	.byte	0x01, 0x41
	.zero		2


	//----- nvinfo : EIATTR_SPARSE_MMA_MASK
	.align		4
        /*0024*/ 	.byte	0x03, 0x50
        /*0026*/ 	.short	0x0000


	//----- nvinfo : EIATTR_TCGEN05_1CTA_USED
	.align		4
        /*0028*/ 	.byte	0x01, 0x51
	.zero		2


	//----- nvinfo : EIATTR_MAXREG_COUNT
	.align		4
        /*002c*/ 	.byte	0x03, 0x1b
        /*002e*/ 	.short	0x00ff


	//----- nvinfo : EIATTR_NUM_BARRIERS
	.align		4
        /*0030*/ 	.byte	0x02, 0x4c
        /*0032*/ 	.byte	0x07
	.zero		1


	//----- nvinfo : EIATTR_EXTERNS
	.align		4
        /*0034*/ 	.byte	0x04, 0x0f
        /*0036*/ 	.short	(.L_37 - .L_36)


	//   ....[0]....
	.align		4
.L_36:
        /*0038*/ 	.word	index@(__assertfail)


	//----- nvinfo : EIATTR_MERCURY_ISA_VERSION
	.align		4
.L_37:
        /*003c*/ 	.byte	0x03, 0x5f
        /*003e*/ 	.short	0x0101


	//----- nvinfo : EIATTR_INT_WARP_WIDE_INSTR_OFFSETS
	.align		4
        /*0040*/ 	.byte	0x04, 0x31
        /*0042*/ 	.short	(.L_39 - .L_38)


	//   ....[0]....
.L_38:
        /*0044*/ 	.word	0x00004b20


	//   ....[1]....
        /*0048*/ 	.word	0x00004b40


	//   ....[2]....
        /*004c*/ 	.word	0x00004b70


	//   ....[3]....
        /*0050*/ 	.word	0x00005870


	//   ....[4]....
        /*0054*/ 	.word	0x00005990


	//   ....[5]....
        /*0058*/ 	.word	0x00005b40


	//   ....[6]....
        /*005c*/ 	.word	0x00005ba0


	//----- nvinfo : EIATTR_COOP_GROUP_MASK_REGIDS
	.align		4
.L_39:
        /*0060*/ 	.byte	0x04, 0x29
        /*0062*/ 	.short	(.L_41 - .L_40)


	//   ....[0]....
.L_40:
        /*0064*/ 	.word	0xffffffff


	//   ....[1]....
        /*0068*/ 	.word	0xffffffff


	//   ....[2]....
        /*006c*/ 	.word	0xffffffff


	//   ....[3]....
        /*0070*/ 	.word	0xffffffff


	//   ....[4]....
        /*0074*/ 	.word	0xffffffff


	//   ....[5]....
        /*0078*/ 	.word	0xffffffff


	//   ....[6]....
        /*007c*/ 	.word	0xffffffff


	//   ....[7]....
        /*0080*/ 	.word	0xffffffff


	//   ....[8]....
        /*0084*/ 	.word	0xffffffff


	//   ....[9]....
        /*0088*/ 	.word	0xffffffff


	//   ....[10]....
        /*008c*/ 	.word	0xffffffff


	//   ....[11]....
        /*0090*/ 	.word	0xffffffff


	//----- nvinfo : EIATTR_COOP_GROUP_INSTR_OFFSETS
	.align		4
.L_41:
        /*0094*/ 	.byte	0x04, 0x28
        /*0096*/ 	.short	(.L_43 - .L_42)


	//   ....[0]....
.L_42:
        /*0098*/ 	.word	0x00000090


	//   ....[1]....
        /*009c*/ 	.word	0x00000520


	//   ....[2]....
        /*00a0*/ 	.word	0x00000980


	//   ....[3]....
        /*00a4*/ 	.word	0x00000b00


	//   ....[4]....
        /*00a8*/ 	.word	0x00000c00


	//   ....[5]....
        /*00ac*/ 	.word	0x00000d50


	//   ....[6]....
        /*00b0*/ 	.word	0x00002550


	//   ....[7]....
        /*00b4*/ 	.word	0x00003f70


	//   ....[8]....
        /*00b8*/ 	.word	0x00004180


	//   ....[9]....
        /*00bc*/ 	.word	0x000041b0


	//   ....[10]....
        /*00c0*/ 	.word	0x00004a00


	//   ....[11]....
        /*00c4*/ 	.word	0x00004c40


	//----- nvinfo : EIATTR_VRC_CTA_INIT_COUNT
	.align		4
.L_43:
        /*00c8*/ 	.byte	0x02, 0x4a
        /*00ca*/ 	.byte	0x80
	.zero		1


	//----- nvinfo : EIATTR_SYSCALL_OFFSETS
	.align		4
        /*00cc*/ 	.byte	0x04, 0x46
        /*00ce*/ 	.short	(.L_45 - .L_44)


	//   ....[0]....
.L_44:
        /*00d0*/ 	.word	0x00006920


	//   ....[1]....
        /*00d4*/ 	.word	0x00006a10


	//   ....[2]....
        /*00d8*/ 	.word	0x00007390


	//   ....[3]....
        /*00dc*/ 	.word	0x00007d20


	//----- nvinfo : EIATTR_MBARRIER_INSTR_OFFSETS
	.align		4
.L_45:
        /*00e0*/ 	.byte	0x04, 0x39
        /*00e2*/ 	.short	(.L_47 - .L_46)


	//   ....[0]....
.L_46:
        /*00e4*/ 	.word	0x00000620
        /*00e8*/ 	.word	0x000000ff
        /*00ec*/ 	.word	0x00000000
        /*00f0*/ 	.short	0x0100
        /*00f2*/ 	.byte	0x04
	.zero		1


	//   ....[1]....
        /*00f4*/ 	.word	0x00000630
        /*00f8*/ 	.word	0x000000ff
        /*00fc*/ 	.word	0x000000d0
        /*0100*/ 	.short	0x0100
        /*0102*/ 	.byte	0x04
	.zero		1


	//   ....[2]....
        /*0104*/ 	.word	0x00000640
        /*0108*/ 	.word	0x000000ff
        /*010c*/ 	.word	0x00000008
        /*0110*/ 	.short	0x0100
        /*0112*/ 	.byte	0x04
	.zero		1


	//   ....[3]....
        /*0114*/ 	.word	0x00000650
        /*0118*/ 	.word	0x000000ff
        /*011c*/ 	.word	0x000000d8
        /*0120*/ 	.short	0x0100
        /*0122*/ 	.byte	0x04
	.zero		1


	//   ....[4]....
        /*0124*/ 	.word	0x00000660
        /*0128*/ 	.word	0x000000ff
        /*012c*/ 	.word	0x00000010
        /*0130*/ 	.short	0x0100
        /*0132*/ 	.byte	0x04
	.zero		1


	//   ....[5]....
        /*0134*/ 	.word	0x00000670
        /*0138*/ 	.word	0x000000ff
        /*013c*/ 	.word	0x000000e0
        /*0140*/ 	.short	0x0100
        /*0142*/ 	.byte	0x04
	.zero		1


	//   ....[6]....
        /*0144*/ 	.word	0x00000680
        /*0148*/ 	.word	0x000000ff
        /*014c*/ 	.word	0x00000018
        /*0150*/ 	.short	0x0100
        /*0152*/ 	.byte	0x04
	.zero		1


	//   ....[7]....
        /*0154*/ 	.word	0x00000690
        /*0158*/ 	.word	0x000000ff
        /*015c*/ 	.word	0x000000e8
        /*0160*/ 	.short	0x0100
        /*0162*/ 	.byte	0x04
	.zero		1


	//   ....[8]....
        /*0164*/ 	.word	0x000006a0
        /*0168*/ 	.word	0x000000ff
        /*016c*/ 	.word	0x00000020
        /*0170*/ 	.short	0x0100
        /*0172*/ 	.byte	0x04
	.zero		1


	//   ....[9]....
        /*0174*/ 	.word	0x000006b0
        /*0178*/ 	.word	0x000000ff
        /*017c*/ 	.word	0x000000f0
        /*0180*/ 	.short	0x0100
        /*0182*/ 	.byte	0x04
	.zero		1


	//   ....[10]....
        /*0184*/ 	.word	0x000006c0
        /*0188*/ 	.word	0x000000ff
        /*018c*/ 	.word	0x00000028
        /*0190*/ 	.short	0x0100
        /*0192*/ 	.byte	0x04
	.zero		1


	//   ....[11]....
        /*0194*/ 	.word	0x000006d0
        /*0198*/ 	.word	0x000000ff
        /*019c*/ 	.word	0x000000f8
        /*01a0*/ 	.short	0x0100
        /*01a2*/ 	.byte	0x04
	.zero		1


	//   ....[12]....
        /*01a4*/ 	.word	0x000006e0
        /*01a8*/ 	.word	0x000000ff
        /*01ac*/ 	.word	0x00000030
        /*01b0*/ 	.short	0x0100
        /*01b2*/ 	.byte	0x04
	.zero		1


	//   ....[13]....
        /*01b4*/ 	.word	0x000006f0
        /*01b8*/ 	.word	0x000000ff
        /*01bc*/ 	.word	0x00000100
        /*01c0*/ 	.short	0x0100
        /*01c2*/ 	.byte	0x04
	.zero		1


	//   ....[14]....
        /*01c4*/ 	.word	0x00000700
        /*01c8*/ 	.word	0x000000ff
        /*01cc*/ 	.word	0x00000038
        /*01d0*/ 	.short	0x0100
        /*01d2*/ 	.byte	0x04
	.zero		1


	//   ....[15]....
        /*01d4*/ 	.word	0x00000710
        /*01d8*/ 	.word	0x000000ff
        /*01dc*/ 	.word	0x00000108
        /*01e0*/ 	.short	0x0100
        /*01e2*/ 	.byte	0x04
	.zero		1


	//   ....[16]....
        /*01e4*/ 	.word	0x00000720
        /*01e8*/ 	.word	0x000000ff
        /*01ec*/ 	.word	0x00000040
        /*01f0*/ 	.short	0x0100
        /*01f2*/ 	.byte	0x04
	.zero		1


	//   ....[17]....
        /*01f4*/ 	.word	0x00000730
        /*01f8*/ 	.word	0x000000ff
        /*01fc*/ 	.word	0x00000110
        /*0200*/ 	.short	0x0100
        /*0202*/ 	.byte	0x04
	.zero		1


	//   ....[18]....
        /*0204*/ 	.word	0x00000740
        /*0208*/ 	.word	0x000000ff
        /*020c*/ 	.word	0x00000048
        /*0210*/ 	.short	0x0100
        /*0212*/ 	.byte	0x04
	.zero		1


	//   ....[19]....
        /*0214*/ 	.word	0x00000750
        /*0218*/ 	.word	0x000000ff
        /*021c*/ 	.word	0x00000118
        /*0220*/ 	.short	0x0100
        /*0222*/ 	.byte	0x04
	.zero		1


	//   ....[20]....
        /*0224*/ 	.word	0x00000760
        /*0228*/ 	.word	0x000000ff
        /*022c*/ 	.word	0x00000050
        /*0230*/ 	.short	0x0100
        /*0232*/ 	.byte	0x04
	.zero		1


	//   ....[21]....
        /*0234*/ 	.word	0x00000770
        /*0238*/ 	.word	0x000000ff
        /*023c*/ 	.word	0x00000120
        /*0240*/ 	.short	0x0100
        /*0242*/ 	.byte	0x04
	.zero		1


	//   ....[22]....
        /*0244*/ 	.word	0x00000780
        /*0248*/ 	.word	0x000000ff
        /*024c*/ 	.word	0x00000058
        /*0250*/ 	.short	0x0100
        /*0252*/ 	.byte	0x04
	.zero		1


	//   ....[23]....
        /*0254*/ 	.word	0x00000790
        /*0258*/ 	.word	0x000000ff
        /*025c*/ 	.word	0x00000128
        /*0260*/ 	.short	0x0100
        /*0262*/ 	.byte	0x04
	.zero		1


	//   ....[24]....
        /*0264*/ 	.word	0x000007a0
        /*0268*/ 	.word	0x000000ff
        /*026c*/ 	.word	0x00000060
        /*0270*/ 	.short	0x0100
        /*0272*/ 	.byte	0x04
	.zero		1


	//   ....[25]....
        /*0274*/ 	.word	0x000007b0
        /*0278*/ 	.word	0x000000ff
        /*027c*/ 	.word	0x00000130
        /*0280*/ 	.short	0x0100
        /*0282*/ 	.byte	0x04
	.zero		1


	//   ....[26]....
        /*0284*/ 	.word	0x000007c0
        /*0288*/ 	.word	0x000000ff
        /*028c*/ 	.word	0x00000068
        /*0290*/ 	.short	0x0100
        /*0292*/ 	.byte	0x04
	.zero		1


	//   ....[27]....
        /*0294*/ 	.word	0x000007d0
        /*0298*/ 	.word	0x000000ff
        /*029c*/ 	.word	0x00000138
        /*02a0*/ 	.short	0x0100
        /*02a2*/ 	.byte	0x04
	.zero		1


	//   ....[28]....
        /*02a4*/ 	.word	0x000007e0
        /*02a8*/ 	.word	0x000000ff
        /*02ac*/ 	.word	0x00000070
        /*02b0*/ 	.short	0x0100
        /*02b2*/ 	.byte	0x04
	.zero		1


	//   ....[29]....
        /*02b4*/ 	.word	0x000007f0
        /*02b8*/ 	.word	0x000000ff
        /*02bc*/ 	.word	0x00000140
        /*02c0*/ 	.short	0x0100
        /*02c2*/ 	.byte	0x04
	.zero		1


	//   ....[30]....
        /*02c4*/ 	.word	0x00000800
        /*02c8*/ 	.word	0x000000ff
        /*02cc*/ 	.word	0x00000078
        /*02d0*/ 	.short	0x0100
        /*02d2*/ 	.byte	0x04
	.zero		1


	//   ....[31]....
        /*02d4*/ 	.word	0x00000810
        /*02d8*/ 	.word	0x000000ff
        /*02dc*/ 	.word	0x00000148
        /*02e0*/ 	.short	0x0100
        /*02e2*/ 	.byte	0x04
	.zero		1


	//   ....[32]....
        /*02e4*/ 	.word	0x00000820
        /*02e8*/ 	.word	0x000000ff
        /*02ec*/ 	.word	0x00000080
        /*02f0*/ 	.short	0x0100
        /*02f2*/ 	.byte	0x04
	.zero		1


	//   ....[33]....
        /*02f4*/ 	.word	0x00000830
        /*02f8*/ 	.word	0x000000ff
        /*02fc*/ 	.word	0x00000150
        /*0300*/ 	.short	0x0100
        /*0302*/ 	.byte	0x04
	.zero		1


	//   ....[34]....
        /*0304*/ 	.word	0x00000840
        /*0308*/ 	.word	0x000000ff
        /*030c*/ 	.word	0x00000088
        /*0310*/ 	.short	0x0100
        /*0312*/ 	.byte	0x04
	.zero		1


	//   ....[35]....
        /*0314*/ 	.word	0x00000850
        /*0318*/ 	.word	0x000000ff
        /*031c*/ 	.word	0x00000158
        /*0320*/ 	.short	0x0100
        /*0322*/ 	.byte	0x04
	.zero		1


	//   ....[36]....
        /*0324*/ 	.word	0x00000860
        /*0328*/ 	.word	0x000000ff
        /*032c*/ 	.word	0x00000090
        /*0330*/ 	.short	0x0100
        /*0332*/ 	.byte	0x04
	.zero		1


	//   ....[37]....
        /*0334*/ 	.word	0x00000870
        /*0338*/ 	.word	0x000000ff
        /*033c*/ 	.word	0x00000160
        /*0340*/ 	.short	0x0100
        /*0342*/ 	.byte	0x04
	.zero		1


	//   ....[38]....
        /*0344*/ 	.word	0x00000880
        /*0348*/ 	.word	0x000000ff
        /*034c*/ 	.word	0x00000098
        /*0350*/ 	.short	0x0100
        /*0352*/ 	.byte	0x04
	.zero		1


	//   ....[39]....
        /*0354*/ 	.word	0x00000890
        /*0358*/ 	.word	0x000000ff
        /*035c*/ 	.word	0x00000168
        /*0360*/ 	.short	0x0100
        /*0362*/ 	.byte	0x04
	.zero		1


	//   ....[40]....
        /*0364*/ 	.word	0x000008a0
        /*0368*/ 	.word	0x000000ff
        /*036c*/ 	.word	0x000000a0
        /*0370*/ 	.short	0x0100
        /*0372*/ 	.byte	0x04
	.zero		1


	//   ....[41]....
        /*0374*/ 	.word	0x000008b0
        /*0378*/ 	.word	0x000000ff
        /*037c*/ 	.word	0x00000170
        /*0380*/ 	.short	0x0100
        /*0382*/ 	.byte	0x04
	.zero		1


	//   ....[42]....
        /*0384*/ 	.word	0x000008c0
        /*0388*/ 	.word	0x000000ff
        /*038c*/ 	.word	0x000000a8
        /*0390*/ 	.short	0x0100
        /*0392*/ 	.byte	0x04
	.zero		1


	//   ....[43]....
        /*0394*/ 	.word	0x000008d0
        /*0398*/ 	.word	0x000000ff
        /*039c*/ 	.word	0x00000178
        /*03a0*/ 	.short	0x0100
        /*03a2*/ 	.byte	0x04
	.zero		1


	//   ....[44]....
        /*03a4*/ 	.word	0x000008e0
        /*03a8*/ 	.word	0x000000ff
        /*03ac*/ 	.word	0x000000b0
        /*03b0*/ 	.short	0x0100
        /*03b2*/ 	.byte	0x04
	.zero		1


	//   ....[45]....
        /*03b4*/ 	.word	0x000008f0
        /*03b8*/ 	.word	0x000000ff
        /*03bc*/ 	.word	0x00000180
        /*03c0*/ 	.short	0x0100
        /*03c2*/ 	.byte	0x04
	.zero		1


	//   ....[46]....
        /*03c4*/ 	.word	0x00000900
        /*03c8*/ 	.word	0x000000ff
        /*03cc*/ 	.word	0x000000b8
        /*03d0*/ 	.short	0x0100
        /*03d2*/ 	.byte	0x04
	.zero		1


	//   ....[47]....
        /*03d4*/ 	.word	0x00000910
        /*03d8*/ 	.word	0x000000ff
        /*03dc*/ 	.word	0x00000188
        /*03e0*/ 	.short	0x0100
        /*03e2*/ 	.byte	0x04
	.zero		1


	//   ....[48]....
        /*03e4*/ 	.word	0x00000920
        /*03e8*/ 	.word	0x000000ff
        /*03ec*/ 	.word	0x000000c0
        /*03f0*/ 	.short	0x0100
        /*03f2*/ 	.byte	0x04
	.zero		1


	//   ....[49]....
        /*03f4*/ 	.word	0x00000930
        /*03f8*/ 	.word	0x000000ff
        /*03fc*/ 	.word	0x00000190
        /*0400*/ 	.short	0x0100
        /*0402*/ 	.byte	0x04
	.zero		1


	//   ....[50]....
        /*0404*/ 	.word	0x00000940
        /*0408*/ 	.word	0x000000ff
        /*040c*/ 	.word	0x000000c8
        /*0410*/ 	.short	0x0100
        /*0412*/ 	.byte	0x04
	.zero		1


	//   ....[51]....
        /*0414*/ 	.word	0x00000950
        /*0418*/ 	.word	0x000000ff
        /*041c*/ 	.word	0x00000198
        /*0420*/ 	.short	0x0100
        /*0422*/ 	.byte	0x04
	.zero		1


	//   ....[52]....
        /*0424*/ 	.word	0x00000a90
        /*0428*/ 	.word	0x000000ff
        /*042c*/ 	.word	0x000001a0
        /*0430*/ 	.short	0x0100
        /*0432*/ 	.byte	0x04
	.zero		1


	//   ....[53]....
        /*0434*/ 	.word	0x00000aa0
        /*0438*/ 	.word	0x000000ff
        /*043c*/ 	.word	0x000001b8
        /*0440*/ 	.short	0x0100
        /*0442*/ 	.byte	0x04
	.zero		1


	//   ....[54]....
        /*0444*/ 	.word	0x00000ab0
        /*0448*/ 	.word	0x000000ff
        /*044c*/ 	.word	0x000001a8
        /*0450*/ 	.short	0x0100
        /*0452*/ 	.byte	0x04
	.zero		1


	//   ....[55]....
        /*0454*/ 	.word	0x00000ac0
        /*0458*/ 	.word	0x000000ff
        /*045c*/ 	.word	0x000001c0
        /*0460*/ 	.short	0x0100
        /*0462*/ 	.byte	0x04
	.zero		1


	//   ....[56]....
        /*0464*/ 	.word	0x00000ad0
        /*0468*/ 	.word	0x000000ff
        /*046c*/ 	.word	0x000001b0
        /*0470*/ 	.short	0x0100
        /*0472*/ 	.byte	0x04
	.zero		1


	//   ....[57]....
        /*0474*/ 	.word	0x00000ae0
        /*0478*/ 	.word	0x000000ff
        /*047c*/ 	.word	0x000001c8
        /*0480*/ 	.short	0x0100
        /*0482*/ 	.byte	0x04
	.zero		1


	//   ....[58]....
        /*0484*/ 	.word	0x00000bd0
        /*0488*/ 	.word	0x000000ff
        /*048c*/ 	.word	0x000001d0
        /*0490*/ 	.short	0x0100
        /*0492*/ 	.byte	0x06
	.zero		1


	//   ....[59]....
        /*0494*/ 	.word	0x00000be0
        /*0498*/ 	.word	0x000000ff
        /*049c*/ 	.word	0x000001d8
        /*04a0*/ 	.short	0x0100
        /*04a2*/ 	.byte	0x06
	.zero		1


	//   ....[60]....
        /*04a4*/ 	.word	0x00000d20
        /*04a8*/ 	.word	0x000000ff
        /*04ac*/ 	.word	0x000001e0
        /*04b0*/ 	.short	0x0100
        /*04b2*/ 	.byte	0x06
	.zero		1


	//   ....[61]....
        /*04b4*/ 	.word	0x00000d30
        /*04b8*/ 	.word	0x000000ff
        /*04bc*/ 	.word	0x000001e8
        /*04c0*/ 	.short	0x0100
        /*04c2*/ 	.byte	0x06
	.zero		1


	//   ....[62]....
        /*04c4*/ 	.word	0x00000e80
        /*04c8*/ 	.word	0x000000ff
        /*04cc*/ 	.word	0x000001f0
        /*04d0*/ 	.short	0x0100
        /*04d2*/ 	.byte	0x04
	.zero		1


	//   ....[63]....
        /*04d4*/ 	.word	0x00000e90
        /*04d8*/ 	.word	0x000000ff
        /*04dc*/ 	.word	0x00000200
        /*04e0*/ 	.short	0x0100
        /*04e2*/ 	.byte	0x04
	.zero		1


	//   ....[64]....
        /*04e4*/ 	.word	0x00000ea0
        /*04e8*/ 	.word	0x000000ff
        /*04ec*/ 	.word	0x000001f8
        /*04f0*/ 	.short	0x0100
        /*04f2*/ 	.byte	0x04
	.zero		1


	//   ....[65]....
        /*04f4*/ 	.word	0x00000eb0
        /*04f8*/ 	.word	0x000000ff
        /*04fc*/ 	.word	0x00000208
        /*0500*/ 	.short	0x0100
        /*0502*/ 	.byte	0x04
	.zero		1


	//   ....[66]....
        /*0504*/ 	.word	0x00001830
        /*0508*/ 	.word	0x000000ff
        /*050c*/ 	.word	0x000000d0
        /*0510*/ 	.short	0x010a
        /*0512*/ 	.byte	0x04
	.zero		1


	//   ....[67]....
        /*0514*/ 	.word	0x00001b40
        /*0518*/ 	.word	0x000000ff
        /*051c*/ 	.word	0x000000d0
        /*0520*/ 	.short	0x010a
        /*0522*/ 	.byte	0x09
	.zero		1


	//   ....[68]....
        /*0524*/ 	.word	0x00001cb0
        /*0528*/ 	.word	0x000000ff
        /*052c*/ 	.word	0x000000d0
        /*0530*/ 	.short	0x010a
        /*0532*/ 	.byte	0x08
	.zero		1


	//   ....[69]....
        /*0534*/ 	.word	0x00001ec0
        /*0538*/ 	.word	0x000000ff
        /*053c*/ 	.word	0x000001d8
        /*0540*/ 	.short	0x0101
        /*0542*/ 	.byte	0x24
	.zero		1


	//   ....[70]....
        /*0544*/ 	.word	0x00001ef0
        /*0548*/ 	.word	0x000000ff
        /*054c*/ 	.word	0x000000d0
        /*0550*/ 	.short	0x010a
        /*0552*/ 	.byte	0x04
	.zero		1


	//   ....[71]....
        /*0554*/ 	.word	0x000021d0
        /*0558*/ 	.word	0x000000ff
        /*055c*/ 	.word	0x000000d0
        /*0560*/ 	.short	0x010a
        /*0562*/ 	.byte	0x09
	.zero		1


	//   ....[72]....
        /*0564*/ 	.word	0x00002340
        /*0568*/ 	.word	0x000000ff
        /*056c*/ 	.word	0x000000d0
        /*0570*/ 	.short	0x010a
        /*0572*/ 	.byte	0x08
	.zero		1


	//   ....[73]....
        /*0574*/ 	.word	0x00002560
        /*0578*/ 	.word	0x000000ff
        /*057c*/ 	.word	0x000001e0
        /*0580*/ 	.short	0x010a
        /*0582*/ 	.byte	0x24
	.zero		1


	//   ....[74]....
        /*0584*/ 	.word	0x00002620
        /*0588*/ 	.word	0x000000ff
        /*058c*/ 	.word	0x00000000
        /*0590*/ 	.short	0x0101
        /*0592*/ 	.byte	0x04
	.zero		1


	//   ....[75]....
        /*0594*/ 	.word	0x00002c20
        /*0598*/ 	.word	0x000000ff
        /*059c*/ 	.word	0x00000000
        /*05a0*/ 	.short	0x010a
        /*05a2*/ 	.byte	0x04
	.zero		1


	//   ....[76]....
        /*05a4*/ 	.word	0x00002cc0
        /*05a8*/ 	.word	0x000000ff
        /*05ac*/ 	.word	0x00000000
        /*05b0*/ 	.short	0x010a
        /*05b2*/ 	.byte	0x05
	.zero		1


	//   ....[77]....
        /*05b4*/ 	.word	0x00002d60
        /*05b8*/ 	.word	0x000000ff
        /*05bc*/ 	.word	0x00000000
        /*05c0*/ 	.short	0x010a
        /*05c2*/ 	.byte	0x05
	.zero		1


	//   ....[78]....
        /*05c4*/ 	.word	0x00002e00
        /*05c8*/ 	.word	0x000000ff
        /*05cc*/ 	.word	0x00000000
        /*05d0*/ 	.short	0x010a
        /*05d2*/ 	.byte	0x05
	.zero		1


	//   ....[79]....
        /*05d4*/ 	.word	0x00002ea0
        /*05d8*/ 	.word	0x000000ff
        /*05dc*/ 	.word	0x00000000
        /*05e0*/ 	.short	0x010a
        /*05e2*/ 	.byte	0x05
	.zero		1


	//   ....[80]....
        /*05e4*/ 	.word	0x00002f40
        /*05e8*/ 	.word	0x000000ff
        /*05ec*/ 	.word	0x00000000
        /*05f0*/ 	.short	0x010a
        /*05f2*/ 	.byte	0x05
	.zero		1


	//   ....[81]....
        /*05f4*/ 	.word	0x00002fe0
        /*05f8*/ 	.word	0x000000ff
        /*05fc*/ 	.word	0x00000000
        /*0600*/ 	.short	0x010a
        /*0602*/ 	.byte	0x05
	.zero		1


	//   ....[82]....
        /*0604*/ 	.word	0x00003080
        /*0608*/ 	.word	0x000000ff
        /*060c*/ 	.word	0x00000000
        /*0610*/ 	.short	0x010a
        /*0612*/ 	.byte	0x05
	.zero		1


	//   ....[83]....
        /*0614*/ 	.word	0x00003120
        /*0618*/ 	.word	0x000000ff
        /*061c*/ 	.word	0x00000000
        /*0620*/ 	.short	0x010a
        /*0622*/ 	.byte	0x05
	.zero		1


	//   ....[84]....
        /*0624*/ 	.word	0x000031c0
        /*0628*/ 	.word	0x000000ff
        /*062c*/ 	.word	0x00000000
        /*0630*/ 	.short	0x010a
        /*0632*/ 	.byte	0x05
	.zero		1


	//   ....[85]....
        /*0634*/ 	.word	0x00003260
        /*0638*/ 	.word	0x000000ff
        /*063c*/ 	.word	0x00000000
        /*0640*/ 	.short	0x010a
        /*0642*/ 	.byte	0x05
	.zero		1


	//   ....[86]....
        /*0644*/ 	.word	0x00003300
        /*0648*/ 	.word	0x000000ff
        /*064c*/ 	.word	0x00000000
        /*0650*/ 	.short	0x010a
        /*0652*/ 	.byte	0x05
	.zero		1


	//   ....[87]....
        /*0654*/ 	.word	0x000033a0
        /*0658*/ 	.word	0x000000ff
        /*065c*/ 	.word	0x00000000
        /*0660*/ 	.short	0x010a
        /*0662*/ 	.byte	0x05
	.zero		1


	//   ....[88]....
        /*0664*/ 	.word	0x00003440
        /*0668*/ 	.word	0x000000ff
        /*066c*/ 	.word	0x00000000
        /*0670*/ 	.short	0x010a
        /*0672*/ 	.byte	0x05
	.zero		1


	//   ....[89]....
        /*0674*/ 	.word	0x000034e0
        /*0678*/ 	.word	0x000000ff
        /*067c*/ 	.word	0x00000000
        /*0680*/ 	.short	0x010a
        /*0682*/ 	.byte	0x05
	.zero		1


	//   ....[90]....
        /*0684*/ 	.word	0x00003580
        /*0688*/ 	.word	0x000000ff
        /*068c*/ 	.word	0x00000000
        /*0690*/ 	.short	0x010a
        /*0692*/ 	.byte	0x05
	.zero		1


	//   ....[91]....
        /*0694*/ 	.word	0x00003620
        /*0698*/ 	.word	0x000000ff
        /*069c*/ 	.word	0x00000000
        /*06a0*/ 	.short	0x010a
        /*06a2*/ 	.byte	0x05
	.zero		1


	//   ....[92]....
        /*06a4*/ 	.word	0x000036c0
        /*06a8*/ 	.word	0x000000ff
        /*06ac*/ 	.word	0x00000000
        /*06b0*/ 	.short	0x010a
        /*06b2*/ 	.byte	0x05
	.zero		1


	//   ....[93]....
        /*06b4*/ 	.word	0x00003760
        /*06b8*/ 	.word	0x000000ff
        /*06bc*/ 	.word	0x00000000
        /*06c0*/ 	.short	0x010a
        /*06c2*/ 	.byte	0x05
	.zero		1


	//   ....[94]....
        /*06c4*/ 	.word	0x00003800
        /*06c8*/ 	.word	0x000000ff
        /*06cc*/ 	.word	0x00000000
        /*06d0*/ 	.short	0x010a
        /*06d2*/ 	.byte	0x05
	.zero		1


	//   ....[95]....
        /*06d4*/ 	.word	0x000038a0
        /*06d8*/ 	.word	0x000000ff
        /*06dc*/ 	.word	0x00000000
        /*06e0*/ 	.short	0x010a
        /*06e2*/ 	.byte	0x05
	.zero		1


	//   ....[96]....
        /*06e4*/ 	.word	0x00003940
        /*06e8*/ 	.word	0x000000ff
        /*06ec*/ 	.word	0x00000000
        /*06f0*/ 	.short	0x010a
        /*06f2*/ 	.byte	0x05
	.zero		1


	//   ....[97]....
        /*06f4*/ 	.word	0x000039e0
        /*06f8*/ 	.word	0x000000ff
        /*06fc*/ 	.word	0x00000000
        /*0700*/ 	.short	0x010a
        /*0702*/ 	.byte	0x05
	.zero		1


	//   ....[98]....
        /*0704*/ 	.word	0x00003a80
        /*0708*/ 	.word	0x000000ff
        /*070c*/ 	.word	0x00000000
        /*0710*/ 	.short	0x010a
        /*0712*/ 	.byte	0x05
	.zero		1


	//   ....[99]....
        /*0714*/ 	.word	0x00003b20
        /*0718*/ 	.word	0x000000ff
        /*071c*/ 	.word	0x00000000
        /*0720*/ 	.short	0x010a
        /*0722*/ 	.byte	0x05
	.zero		1


	//   ....[100]....
        /*0724*/ 	.word	0x00003bd0
        /*0728*/ 	.word	0x00000000
        /*072c*/ 	.word	0x00000000
        /*0730*/ 	.short	0x010a
        /*0732*/ 	.byte	0xff
	.zero		1


	//   ....[101]....
        /*0734*/ 	.word	0x00003d20
        /*0738*/ 	.word	0x000000ff
        /*073c*/ 	.word	0x000001e8
        /*0740*/ 	.short	0x010a
        /*0742*/ 	.byte	0x04
	.zero		1


	//   ....[102]....
        /*0744*/ 	.word	0x00003dc0
        /*0748*/ 	.word	0x000000ff
        /*074c*/ 	.word	0x000001e0
        /*0750*/ 	.short	0x010a
        /*0752*/ 	.byte	0x04
	.zero		1


	//   ....[103]....
        /*0754*/ 	.word	0x00003e60
        /*0758*/ 	.word	0x000000ff
        /*075c*/ 	.word	0x00000000
        /*0760*/ 	.short	0x0101
        /*0762*/ 	.byte	0x05
	.zero		1


	//   ....[104]....
        /*0764*/ 	.word	0x00003ea0
        /*0768*/ 	.word	0x000000ff
        /*076c*/ 	.word	0x000001e8
        /*0770*/ 	.short	0x0106
        /*0772*/ 	.byte	0x04
	.zero		1


	//   ....[105]....
        /*0774*/ 	.word	0x00003ee0
        /*0778*/ 	.word	0x00000000
        /*077c*/ 	.word	0x000001e8
        /*0780*/ 	.short	0x010a
        /*0782*/ 	.byte	0xff
	.zero		1


	//   ....[106]....
        /*0784*/ 	.word	0x00004400
        /*0788*/ 	.word	0x000000ff
        /*078c*/ 	.word	0x000001e0
        /*0790*/ 	.short	0x010a
        /*0792*/ 	.byte	0x12
	.zero		1


	//   ....[107]....
        /*0794*/ 	.word	0x000044b0
        /*0798*/ 	.word	0x000000ff
        /*079c*/ 	.word	0x00000000
        /*07a0*/ 	.short	0x0101
        /*07a2*/ 	.byte	0x1c
	.zero		1


	//   ....[108]....
        /*07a4*/ 	.word	0x000044c0
        /*07a8*/ 	.word	0x000000ff
        /*07ac*/ 	.word	0x00000200
        /*07b0*/ 	.short	0x010a
        /*07b2*/ 	.byte	0x16
	.zero		1


	//   ....[109]....
        /*07b4*/ 	.word	0x00004580
        /*07b8*/ 	.word	0x000000ff
        /*07bc*/ 	.word	0x00000000
        /*07c0*/ 	.short	0x010a
        /*07c2*/ 	.byte	0x04
	.zero		1


	//   ....[110]....
        /*07c4*/ 	.word	0x000045c0
        /*07c8*/ 	.word	0x000000ff
        /*07cc*/ 	.word	0x00000000
        /*07d0*/ 	.short	0x010a
        /*07d2*/ 	.byte	0x10
	.zero		1


	//   ....[111]....
        /*07d4*/ 	.word	0x00004700
        /*07d8*/ 	.word	0x000000ff
        /*07dc*/ 	.word	0x00000000
        /*07e0*/ 	.short	0x010a
        /*07e2*/ 	.byte	0x04
	.zero		1


	//   ....[112]....
        /*07e4*/ 	.word	0x00004950
        /*07e8*/ 	.word	0x000000ff
        /*07ec*/ 	.word	0x00000000
        /*07f0*/ 	.short	0x010a
        /*07f2*/ 	.byte	0x04
	.zero		1


	//   ....[113]....
        /*07f4*/ 	.word	0x000049e0
        /*07f8*/ 	.word	0x000000ff
        /*07fc*/ 	.word	0x00000000
        /*0800*/ 	.short	0x010a
        /*0802*/ 	.byte	0x04
	.zero		1


	//   ....[114]....
        /*0804*/ 	.word	0x00004f30
        /*0808*/ 	.word	0x000000ff
        /*080c*/ 	.word	0x000001e0
        /*0810*/ 	.short	0x010a
        /*0812*/ 	.byte	0x18
	.zero		1


	//   ....[115]....
        /*0814*/ 	.word	0x00004fd0
        /*0818*/ 	.word	0x000000ff
        /*081c*/ 	.word	0x00000000
        /*0820*/ 	.short	0x0101
        /*0822*/ 	.byte	0x24
	.zero		1


	//   ....[116]....
        /*0824*/ 	.word	0x00005500
        /*0828*/ 	.word	0x000000ff
        /*082c*/ 	.word	0x000001d8
        /*0830*/ 	.short	0x010a
        /*0832*/ 	.byte	0x18
	.zero		1


	//   ....[117]....
        /*0834*/ 	.word	0x000056d0
        /*0838*/ 	.word	0x000000ff
        /*083c*/ 	.word	0x000001b8
        /*0840*/ 	.short	0x010a
        /*0842*/ 	.byte	0x07
	.zero		1


	//   ....[118]....
        /*0844*/ 	.word	0x00005a20
        /*0848*/ 	.word	0x000000ff
        /*084c*/ 	.word	0x000001a0
        /*0850*/ 	.short	0x010b
        /*0852*/ 	.byte	0x07
	.zero		1


	//   ....[119]....
        /*0854*/ 	.word	0x00005a30
        /*0858*/ 	.word	0x000000ff
        /*085c*/ 	.word	0x00000000
        /*0860*/ 	.short	0x0101
        /*0862*/ 	.byte	0x06
	.zero		1


	//   ....[120]....
        /*0864*/ 	.word	0x00005a40
        /*0868*/ 	.word	0x000000ff
        /*086c*/ 	.word	0x000001b8
        /*0870*/ 	.short	0x010a
        /*0872*/ 	.byte	0x04
	.zero		1


	//   ....[121]....
        /*0874*/ 	.word	0x00005c60
        /*0878*/ 	.word	0x000000ff
        /*087c*/ 	.word	0x000001a0
        /*0880*/ 	.short	0x010b
        /*0882*/ 	.byte	0x04
	.zero		1


	//   ....[122]....
        /*0884*/ 	.word	0x00005c70
        /*0888*/ 	.word	0x000000ff
        /*088c*/ 	.word	0x00000000
        /*0890*/ 	.short	0x0101
        /*0892*/ 	.byte	0x05
	.zero		1


	//   ....[123]....
        /*0894*/ 	.word	0x00005cc0
        /*0898*/ 	.word	0x000000ff
        /*089c*/ 	.word	0x00000000
        /*08a0*/ 	.short	0x010a
        /*08a2*/ 	.byte	0x04
	.zero		1


	//   ....[124]....
        /*08a4*/ 	.word	0x00005d90
        /*08a8*/ 	.word	0x00000002
        /*08ac*/ 	.word	0x00000000
        /*08b0*/ 	.short	0x010a
        /*08b2*/ 	.byte	0xff
	.zero		1


	//   ....[125]....
        /*08b4*/ 	.word	0x00005e00
        /*08b8*/ 	.word	0x00000004
        /*08bc*/ 	.word	0x00000000
        /*08c0*/ 	.short	0x010a
        /*08c2*/ 	.byte	0xff
	.zero		1


	//   ....[126]....
        /*08c4*/ 	.word	0x000061e0
        /*08c8*/ 	.word	0x000000ff
        /*08cc*/ 	.word	0x000001e0
        /*08d0*/ 	.short	0x010a
        /*08d2*/ 	.byte	0x31
	.zero		1


	//   ....[127]....
        /*08d4*/ 	.word	0x000062b0
        /*08d8*/ 	.word	0x000000ff
        /*08dc*/ 	.word	0x00000000
        /*08e0*/ 	.short	0x0101
        /*08e2*/ 	.byte	0x04
	.zero		1


	//   ....[128]....
        /*08e4*/ 	.word	0x00006e90
        /*08e8*/ 	.word	0x00000000
        /*08ec*/ 	.word	0x000001a0
        /*08f0*/ 	.short	0x010a
        /*08f2*/ 	.byte	0xff
	.zero		1


	//   ....[129]....
        /*08f4*/ 	.word	0x00006f20
        /*08f8*/ 	.word	0x0000001b
        /*08fc*/ 	.word	0x000001f0
        /*0900*/ 	.short	0x010a
        /*0902*/ 	.byte	0xff
	.zero		1


	//   ....[130]....
        /*0904*/ 	.word	0x000070d0
        /*0908*/ 	.word	0x00000000
        /*090c*/ 	.word	0x000001a0
        /*0910*/ 	.short	0x010a
        /*0912*/ 	.byte	0xff
	.zero		1


	//   ....[131]....
        /*0914*/ 	.word	0x00007270
        /*0918*/ 	.word	0x0000001b
        /*091c*/ 	.word	0x000001f0
        /*0920*/ 	.short	0x010a
        /*0922*/ 	.byte	0xff
	.zero		1


	//   ....[132]....
        /*0924*/ 	.word	0x00007a80
        /*0928*/ 	.word	0x00000000
        /*092c*/ 	.word	0x00000000
        /*0930*/ 	.short	0x0101
        /*0932*/ 	.byte	0xff
	.zero		1


	//   ....[133]....
        /*0934*/ 	.word	0x00007a90
        /*0938*/ 	.word	0x00000003
        /*093c*/ 	.word	0x000001a0
        /*0940*/ 	.short	0x010a
        /*0942*/ 	.byte	0xff
	.zero		1


	//   ....[134]....
        /*0944*/ 	.word	0x00007b50
        /*0948*/ 	.word	0x00000003
        /*094c*/ 	.word	0x000001a0
        /*0950*/ 	.short	0x010a
        /*0952*/ 	.byte	0xff
	.zero		1


	//   ....[135]....
        /*0954*/ 	.word	0x00007f80
        /*0958*/ 	.word	0x000000ff
        /*095c*/ 	.word	0x00000000
        /*0960*/ 	.short	0x0101
        /*0962*/ 	.byte	0x04
	.zero		1


	//   ....[136]....
        /*0964*/ 	.word	0x000084b0
        /*0968*/ 	.word	0x00000000
        /*096c*/ 	.word	0x00000000
        /*0970*/ 	.short	0x0101
        /*0972*/ 	.byte	0xff
	.zero		1


	//   ....[137]....
        /*0974*/ 	.word	0x00008720
        /*0978*/ 	.word	0x000000ff
        /*097c*/ 	.word	0x00000000
        /*0980*/ 	.short	0x0101
        /*0982*/ 	.byte	0x04
	.zero		1


	//   ....[138]....
        /*0984*/ 	.word	0x00008750
        /*0988*/ 	.word	0x00000000
        /*098c*/ 	.word	0x000000d0
        /*0990*/ 	.short	0x010a
        /*0992*/ 	.byte	0xff
	.zero		1


	//   ....[139]....
        /*0994*/ 	.word	0x000087b0
        /*0998*/ 	.word	0x00000000
        /*099c*/ 	.word	0x000000d0
        /*09a0*/ 	.short	0x010a
        /*09a2*/ 	.byte	0xff
	.zero		1


	//   ....[140]....
        /*09a4*/ 	.word	0x00008810
        /*09a8*/ 	.word	0x00000000
        /*09ac*/ 	.word	0x000001e0
        /*09b0*/ 	.short	0x010a
        /*09b2*/ 	.byte	0xff
	.zero		1


	//   ....[141]....
        /*09b4*/ 	.word	0x00008870
        /*09b8*/ 	.word	0x00000000
        /*09bc*/ 	.word	0x00000000
        /*09c0*/ 	.short	0x010a
        /*09c2*/ 	.byte	0xff
	.zero		1


	//   ....[142]....
        /*09c4*/ 	.word	0x000088d0
        /*09c8*/ 	.word	0x00000000
        /*09cc*/ 	.word	0x00000000
        /*09d0*/ 	.short	0x010a
        /*09d2*/ 	.byte	0xff
	.zero		1


	//   ....[143]....
        /*09d4*/ 	.word	0x00008930
        /*09d8*/ 	.word	0x00000000
        /*09dc*/ 	.word	0x00000000
        /*09e0*/ 	.short	0x010a
        /*09e2*/ 	.byte	0xff
	.zero		1


	//   ....[144]....
        /*09e4*/ 	.word	0x00008990
        /*09e8*/ 	.word	0x00000000
        /*09ec*/ 	.word	0x00000000
        /*09f0*/ 	.short	0x010a
        /*09f2*/ 	.byte	0xff
	.zero		1


	//   ....[145]....
        /*09f4*/ 	.word	0x000089f0
        /*09f8*/ 	.word	0x00000000
        /*09fc*/ 	.word	0x00000000
        /*0a00*/ 	.short	0x010a
        /*0a02*/ 	.byte	0xff
	.zero		1


	//   ....[146]....
        /*0a04*/ 	.word	0x00008a50
        /*0a08*/ 	.word	0x00000000
        /*0a0c*/ 	.word	0x00000000
        /*0a10*/ 	.short	0x010a
        /*0a12*/ 	.byte	0xff
	.zero		1


	//   ....[147]....
        /*0a14*/ 	.word	0x00008ab0
        /*0a18*/ 	.word	0x00000000
        /*0a1c*/ 	.word	0x00000000
        /*0a20*/ 	.short	0x010a
        /*0a22*/ 	.byte	0xff
	.zero		1


	//   ....[148]....
        /*0a24*/ 	.word	0x00008b10
        /*0a28*/ 	.word	0x00000000
        /*0a2c*/ 	.word	0x00000000
        /*0a30*/ 	.short	0x010a
        /*0a32*/ 	.byte	0xff
	.zero		1


	//   ....[149]....
        /*0a34*/ 	.word	0x00008b70
        /*0a38*/ 	.word	0x00000000
        /*0a3c*/ 	.word	0x00000000
        /*0a40*/ 	.short	0x010a
        /*0a42*/ 	.byte	0xff
	.zero		1


	//   ....[150]....
        /*0a44*/ 	.word	0x00008bd0
        /*0a48*/ 	.word	0x00000000
        /*0a4c*/ 	.word	0x00000000
        /*0a50*/ 	.short	0x010a
        /*0a52*/ 	.byte	0xff
	.zero		1


	//   ....[151]....
        /*0a54*/ 	.word	0x00008c30
        /*0a58*/ 	.word	0x00000000
        /*0a5c*/ 	.word	0x00000000
        /*0a60*/ 	.short	0x010a
        /*0a62*/ 	.byte	0xff
	.zero		1


	//   ....[152]....
        /*0a64*/ 	.word	0x00008c90
        /*0a68*/ 	.word	0x00000000
        /*0a6c*/ 	.word	0x00000000
        /*0a70*/ 	.short	0x010a
        /*0a72*/ 	.byte	0xff
	.zero		1


	//   ....[153]....
        /*0a74*/ 	.word	0x00008cf0
        /*0a78*/ 	.word	0x00000000
        /*0a7c*/ 	.word	0x00000000
        /*0a80*/ 	.short	0x010a
        /*0a82*/ 	.byte	0xff
	.zero		1


	//   ....[154]....
        /*0a84*/ 	.word	0x00008d50
        /*0a88*/ 	.word	0x00000000
        /*0a8c*/ 	.word	0x00000000
        /*0a90*/ 	.short	0x010a
        /*0a92*/ 	.byte	0xff
	.zero		1


	//   ....[155]....
        /*0a94*/ 	.word	0x00008db0
        /*0a98*/ 	.word	0x00000000
        /*0a9c*/ 	.word	0x00000000
        /*0aa0*/ 	.short	0x010a
        /*0aa2*/ 	.byte	0xff
	.zero		1


	//   ....[156]....
        /*0aa4*/ 	.word	0x00008e10
        /*0aa8*/ 	.word	0x00000000
        /*0aac*/ 	.word	0x00000000
        /*0ab0*/ 	.short	0x010a
        /*0ab2*/ 	.byte	0xff
	.zero		1


	//   ....[157]....
        /*0ab4*/ 	.word	0x00008e70
        /*0ab8*/ 	.word	0x00000000
        /*0abc*/ 	.word	0x00000000
        /*0ac0*/ 	.short	0x010a
        /*0ac2*/ 	.byte	0xff
	.zero		1


	//   ....[158]....
        /*0ac4*/ 	.word	0x00008ed0
        /*0ac8*/ 	.word	0x00000000
        /*0acc*/ 	.word	0x00000000
        /*0ad0*/ 	.short	0x010a
        /*0ad2*/ 	.byte	0xff
	.zero		1


	//   ....[159]....
        /*0ad4*/ 	.word	0x00008f30
        /*0ad8*/ 	.word	0x00000000
        /*0adc*/ 	.word	0x00000000
        /*0ae0*/ 	.short	0x010a
        /*0ae2*/ 	.byte	0xff
	.zero		1


	//   ....[160]....
        /*0ae4*/ 	.word	0x00008f90
        /*0ae8*/ 	.word	0x00000000
        /*0aec*/ 	.word	0x00000000
        /*0af0*/ 	.short	0x010a
        /*0af2*/ 	.byte	0xff
	.zero		1


	//   ....[161]....
        /*0af4*/ 	.word	0x00008ff0
        /*0af8*/ 	.word	0x00000000
        /*0afc*/ 	.word	0x00000000
        /*0b00*/ 	.short	0x010a
        /*0b02*/ 	.byte	0xff
	.zero		1


	//   ....[162]....
        /*0b04*/ 	.word	0x00009050
        /*0b08*/ 	.word	0x00000000
        /*0b0c*/ 	.word	0x00000000
        /*0b10*/ 	.short	0x010a
        /*0b12*/ 	.byte	0xff
	.zero		1


	//   ....[163]....
        /*0b14*/ 	.word	0x000090b0
        /*0b18*/ 	.word	0x00000000
        /*0b1c*/ 	.word	0x00000000
        /*0b20*/ 	.short	0x010a
        /*0b22*/ 	.byte	0xff
	.zero		1


	//   ....[164]....
        /*0b24*/ 	.word	0x00009110
        /*0b28*/ 	.word	0x00000000
        /*0b2c*/ 	.word	0x00000000
        /*0b30*/ 	.short	0x010a
        /*0b32*/ 	.byte	0xff
	.zero		1


	//   ....[165]....
        /*0b34*/ 	.word	0x00009170
        /*0b38*/ 	.word	0x00000000
        /*0b3c*/ 	.word	0x00000000
        /*0b40*/ 	.short	0x010a
        /*0b42*/ 	.byte	0xff
	.zero		1


	//   ....[166]....
        /*0b44*/ 	.word	0x000091d0
        /*0b48*/ 	.word	0x00000004
        /*0b4c*/ 	.word	0x000001e8
        /*0b50*/ 	.short	0x010a
        /*0b52*/ 	.byte	0xff
	.zero		1


	//   ....[167]....
        /*0b54*/ 	.word	0x00009230
        /*0b58*/ 	.word	0x00000004
        /*0b5c*/ 	.word	0x000001e0
        /*0b60*/ 	.short	0x010a
        /*0b62*/ 	.byte	0xff
	.zero		1


	//   ....[168]....
        /*0b64*/ 	.word	0x00009290
        /*0b68*/ 	.word	0x00000000
        /*0b6c*/ 	.word	0x000001e0
        /*0b70*/ 	.short	0x010a
        /*0b72*/ 	.byte	0xff
	.zero		1


	//   ....[169]....
        /*0b74*/ 	.word	0x000092f0
        /*0b78*/ 	.word	0x00000004
        /*0b7c*/ 	.word	0x00000200
        /*0b80*/ 	.short	0x010a
        /*0b82*/ 	.byte	0xff
	.zero		1


	//   ....[170]....
        /*0b84*/ 	.word	0x00009350
        /*0b88*/ 	.word	0x00000000
        /*0b8c*/ 	.word	0x00000000
        /*0b90*/ 	.short	0x010a
        /*0b92*/ 	.byte	0xff
	.zero		1


	//   ....[171]....
        /*0b94*/ 	.word	0x000093b0
        /*0b98*/ 	.word	0x00000000
        /*0b9c*/ 	.word	0x00000000
        /*0ba0*/ 	.short	0x010a
        /*0ba2*/ 	.byte	0xff
	.zero		1


	//   ....[172]....
        /*0ba4*/ 	.word	0x00009410
        /*0ba8*/ 	.word	0x00000000
        /*0bac*/ 	.word	0x00000000
        /*0bb0*/ 	.short	0x010a
        /*0bb2*/ 	.byte	0xff
	.zero		1


	//   ....[173]....
        /*0bb4*/ 	.word	0x00009470
        /*0bb8*/ 	.word	0x00000000
        /*0bbc*/ 	.word	0x000001e0
        /*0bc0*/ 	.short	0x010a
        /*0bc2*/ 	.byte	0xff
	.zero		1


	//   ....[174]....
        /*0bc4*/ 	.word	0x000094d0
        /*0bc8*/ 	.word	0x00000000
        /*0bcc*/ 	.word	0x000001d8
        /*0bd0*/ 	.short	0x010a
        /*0bd2*/ 	.byte	0xff
	.zero		1


	//   ....[175]....
        /*0bd4*/ 	.word	0x00009530
        /*0bd8*/ 	.word	0x00000008
        /*0bdc*/ 	.word	0x000001b8
        /*0be0*/ 	.short	0x010a
        /*0be2*/ 	.byte	0xff
	.zero		1


	//   ....[176]....
        /*0be4*/ 	.word	0x00009590
        /*0be8*/ 	.word	0x00000000
        /*0bec*/ 	.word	0x000001b8
        /*0bf0*/ 	.short	0x010a
        /*0bf2*/ 	.byte	0xff
	.zero		1


	//   ....[177]....
        /*0bf4*/ 	.word	0x000095f0
        /*0bf8*/ 	.word	0x00000000
        /*0bfc*/ 	.word	0x00000000
        /*0c00*/ 	.short	0x010a
        /*0c02*/ 	.byte	0xff
	.zero		1


	//   ....[178]....
        /*0c04*/ 	.word	0x00009640
        /*0c08*/ 	.word	0x00000002
        /*0c0c*/ 	.word	0x00000000
        /*0c10*/ 	.short	0x010a
        /*0c12*/ 	.byte	0xff
	.zero		1


	//   ....[179]....
        /*0c14*/ 	.word	0x000096a0
        /*0c18*/ 	.word	0x00000000
        /*0c1c*/ 	.word	0x000001e0
        /*0c20*/ 	.short	0x010a
        /*0c22*/ 	.byte	0xff
	.zero		1


	//   ....[180]....
        /*0c24*/ 	.word	0x000096f0
        /*0c28*/ 	.word	0x00000000
        /*0c2c*/ 	.word	0x000001a0
        /*0c30*/ 	.short	0x010a
        /*0c32*/ 	.byte	0xff
	.zero		1


	//   ....[181]....
        /*0c34*/ 	.word	0x00009740
        /*0c38*/ 	.word	0x0000001b
        /*0c3c*/ 	.word	0x000001f0
        /*0c40*/ 	.short	0x010a
        /*0c42*/ 	.byte	0xff
	.zero		1


	//   ....[182]....
        /*0c44*/ 	.word	0x00009790
        /*0c48*/ 	.word	0x00000003
        /*0c4c*/ 	.word	0x000001a0
        /*0c50*/ 	.short	0x010a
        /*0c52*/ 	.byte	0xff
	.zero		1


	//----- nvinfo : EIATTR_NUM_MBARRIERS
	.align		4
.L_47:
        /*0c54*/ 	.byte	0x03, 0x38
        /*0c56*/ 	.short	0x0042


	//----- nvinfo : EIATTR_EXIT_INSTR_OFFSETS
	.align		4
        /*0c58*/ 	.byte	0x04, 0x1c
        /*0c5a*/ 	.short	(.L_49 - .L_48)


	//   ....[0]....
.L_48:
        /*0c5c*/ 	.word	0x00003c00


	//   ....[1]....
        /*0c60*/ 	.word	0x00003eb0


	//   ....[2]....
        /*0c64*/ 	.word	0x00003f10


	//   ....[3]....
        /*0c68*/ 	.word	0x00004c50


	//   ....[4]....
        /*0c6c*/ 	.word	0x00005e30


	//   ....[5]....
        /*0c70*/ 	.word	0x00005e70


	//   ....[6]....
        /*0c74*/ 	.word	0x00008600


	//   ....[7]....
        /*0c78*/ 	.word	0x00008680


	//   ....[8]....
        /*0c7c*/ 	.word	0x000086b0


	//   ....[9]....
        /*0c80*/ 	.word	0x00008730


	//----- nvinfo : EIATTR_MAX_THREADS
	.align		4
.L_49:
        /*0c84*/ 	.byte	0x04, 0x05
        /*0c86*/ 	.short	(.L_51 - .L_50)
.L_50:
        /*0c88*/ 	.word	0x00000100
        /*0c8c*/ 	.word	0x00000001
        /*0c90*/ 	.word	0x00000001


	//----- nvinfo : EIATTR_CRS_STACK_SIZE
	.align		4
.L_51:
        /*0c94*/ 	.byte	0x04, 0x1e
        /*0c96*/ 	.short	(.L_53 - .L_52)
.L_52:
        /*0c98*/ 	.word	0x00000000


	//----- nvinfo : EIATTR_CBANK_PARAM_SIZE
	.align		4
.L_53:
        /*0c9c*/ 	.byte	0x03, 0x19
        /*0c9e*/ 	.short	0x0900


	//----- nvinfo : EIATTR_PARAM_CBANK
	.align		4
        /*0ca0*/ 	.byte	0x04, 0x0a
        /*0ca2*/ 	.short	(.L_55 - .L_54)
	.align		4
.L_54:
        /*0ca4*/ 	.word	index@(.nv.constant0._ZN7cutlass13device_kernelINS_4conv6kernel13ConvUniversalINS1_16ConvProblemShapeILNS1_8OperatorE1ELi3EEENS1_10collective14CollectiveConvINS1_47MainloopSm100TmaUmmaWarpSpecializedImplicitGemmILS5_1ELi26ELi3ELi1ELi2EN4cute5tupleIJNSA_1CILi1EEESD_SD_EEEEENSB_IJNSC_ILi64EEESG_NSB_IJNSC_ILi32EEEEEEEEENS_6half_tESK_NSA_8TiledMMAINSA_8MMA_AtomIJNSA_20SM100_MMA_F16BF16_SSISK_SK_fLi64ELi64ELNSA_4UMMA5MajorE0ELSP_1ELNSO_7ScaleInE0ELSQ_0EEEEEENSA_6LayoutISE_NSB_IJNSC_ILi0EEESU_SU_EEEEENSB_IJNSA_10UnderscoreESX_SX_EEEEENS7_6detail27Sm100ImplicitGemmTileTraitsINSA_20SM90_TMA_LOAD_IM2COLENSA_14ComposedLayoutINSA_7SwizzleILi2ELi4ELi3EEENSA_18smem_ptr_flag_bitsILi16EEENST_INSB_IJNSC_ILi8EEESH_EEENSB_IJSH_SD_EEEEEEEvEENS11_INSA_13SM90_TMA_LOADENS13_INS14_ILi3ELi4ELi3EEES17_NST_INSB_IJSG_S18_EEENSB_IJSD_SG_EEEEEEEvEEEENS_8epilogue10collective18CollectiveEpilogueINS1M_23Sm100TmaWarpSpecializedILi3ELi2ELi16ELb1ELb0EEEJSJ_NSB_IJNST_ISG_SD_EENST_ISH_SD_EEEEESK_NSB_IJNSB_IJllllEEESD_SU_EEESK_S1V_NS1M_6fusion15FusionCallbacksIS1Q_NS1W_17LinearCombinationISK_fSK_fLNS_15FloatRoundStyleE2EEESJ_S1T_JEEENSA_5SM1004TMEM4LOAD26SM100_TMEM_LOAD_16dp256b4xES12_S1C_NSA_17SM75_U32x4_LDSM_NENSA_21SM90_TMA_STORE_IM2COLES1C_NSA_17SM90_U32x4_STSM_NENSA_39AutoVectorizingCopyWithAssumedAlignmentILi128EEEEEEvvEEEEvNT_6ParamsE)
        /*0ca8*/ 	.short	0x0380
        /*0caa*/ 	.short	0x0900


	//----- nvinfo : EIATTR_SW_WAR
	.align		4
.L_55:
        /*0cac*/ 	.byte	0x04, 0x36
        /*0cae*/ 	.short	(.L_57 - .L_56)
.L_56:
        /*0cb0*/ 	.word	0x00000008
.L_57:


//--------------------- .nv.callgraph             --------------------------
	.section	.nv.callgraph,"",@"SHT_CUDA_CALLGRAPH"
	.align	4
	.sectionentsize	8
	.align		4
        /*0000*/ 	.word	0x00000000
	.align		4
        /*0004*/ 	.word	0xffffffff
	.align		4
        /*0008*/ 	.word	index@(_ZN7cutlass13device_kernelINS_4conv6kernel13ConvUniversalINS1_16ConvProblemShapeILNS1_8OperatorE1ELi3EEENS1_10collective14CollectiveConvINS1_47MainloopSm100TmaUmmaWarpSpecializedImplicitGemmILS5_1ELi26ELi3ELi1ELi2EN4cute5tupleIJNSA_1CILi1EEESD_SD_EEEEENSB_IJNSC_ILi64EEESG_NSB_IJNSC_ILi32EEEEEEEEENS_6half_tESK_NSA_8TiledMMAINSA_8MMA_AtomIJNSA_20SM100_MMA_F16BF16_SSISK_SK_fLi64ELi64ELNSA_4UMMA5MajorE0ELSP_1ELNSO_7ScaleInE0ELSQ_0EEEEEENSA_6LayoutISE_NSB_IJNSC_ILi0EEESU_SU_EEEEENSB_IJNSA_10UnderscoreESX_SX_EEEEENS7_6detail27Sm100ImplicitGemmTileTraitsINSA_20SM90_TMA_LOAD_IM2COLENSA_14ComposedLayoutINSA_7SwizzleILi2ELi4ELi3EEENSA_18smem_ptr_flag_bitsILi16EEENST_INSB_IJNSC_ILi8EEESH_EEENSB_IJSH_SD_EEEEEEEvEENS11_INSA_13SM90_TMA_LOADENS13_INS14_ILi3ELi4ELi3EEES17_NST_INSB_IJSG_S18_EEENSB_IJSD_SG_EEEEEEEvEEEENS_8epilogue10collective18CollectiveEpilogueINS1M_23Sm100TmaWarpSpecializedILi3ELi2ELi16ELb1ELb0EEEJSJ_NSB_IJNST_ISG_SD_EENST_ISH_SD_EEEEESK_NSB_IJNSB_IJllllEEESD_SU_EEESK_S1V_NS1M_6fusion15FusionCallbacksIS1Q_NS1W_17LinearCombinationISK_fSK_fLNS_15FloatRoundStyleE2EEESJ_S1T_JEEENSA_5SM1004TMEM4LOAD26SM100_TMEM_LOAD_16dp256b4xES12_S1C_NSA_17SM75_U32x4_LDSM_NENSA_21SM90_TMA_STORE_IM2COLES1C_NSA_17SM90_U32x4_STSM_NENSA_39AutoVectorizingCopyWithAssumedAlignmentILi128EEEEEEvvEEEEvNT_6ParamsE)
	.align		4
        /*000c*/ 	.word	index@(__assertfail)
	.align		4
        /*0010*/ 	.word	0x00000000
	.align		4
        /*0014*/ 	.word	0xfffffffe
	.align		4
        /*0018*/ 	.word	0x00000000
	.align		4
        /*001c*/ 	.word	0xfffffffd
	.align		4
        /*0020*/ 	.word	0x00000000
	.align		4
        /*0024*/ 	.word	0xfffffffc


//--------------------- .nv.constant4             --------------------------
	.section	.nv.constant4,"a",@progbits
	.align	8
	.align		8
.nv.constant4:
        /*0000*/ 	.dword	__assertfail
	.align		8
        /*0008*/ 	.dword	__unnamed_1
	.align		8
        /*0010*/ 	.dword	__unnamed_2
	.align		8
        /*0018*/ 	.dword	_ZN39_INTERNAL_7458eba6_4_k_cu_9d1a240a_27504cuda3std3__45__cpo5beginE
	.align		8
        /*0020*/ 	.dword	_ZN39_INTERNAL_7458eba6_4_k_cu_9d1a240a_27504cuda3std3__45__cpo3endE
	.align		8
        /*0028*/ 	.dword	_ZN39_INTERNAL_7458eba6_4_k_cu_9d1a240a_27504cuda3std3__45__cpo6cbeginE
	.align		8
        /*0030*/ 	.dword	_ZN39_INTERNAL_7458eba6_4_k_cu_9d1a240a_27504cuda3std3__45__cpo4cendE
	.align		8
        /*0038*/ 	.dword	_ZN39_INTERNAL_7458eba6_4_k_cu_9d1a240a_27504cuda3std3__441_GLOBAL__N__7458eba6_4_k_cu_9d1a240a_27506ignoreE
	.align		8
        /*0040*/ 	.dword	_ZN39_INTERNAL_7458eba6_4_k_cu_9d1a240a_27504cuda3std3__419piecewise_constructE
	.align		8
        /*0048*/ 	.dword	_ZN39_INTERNAL_7458eba6_4_k_cu_9d1a240a_27504cuda3std3__48in_placeE
	.align		8
        /*0050*/ 	.dword	_ZN39_INTERNAL_7458eba6_4_k_cu_9d1a240a_27504cuda3std6ranges3__45__cpo4swapE
	.align		8
        /*0058*/ 	.dword	_ZN39_INTERNAL_7458eba6_4_k_cu_9d1a240a_27504cuda3std6ranges3__45__cpo9iter_moveE
	.align		8
        /*0060*/ 	.dword	_ZN39_INTERNAL_7458eba6_4_k_cu_9d1a240a_27504cute7productE
	.align		8
        /*0068*/ 	.dword	_ZN39_INTERNAL_7458eba6_4_k_cu_9d1a240a_27504cute1_E
	.align		8
        /*0070*/ 	.dword	$str$27
	.align		8
        /*0078*/ 	.dword	$str$28
	.align		8
        /*0080*/ 	.dword	$str$29
	.align		8
        /*0088*/ 	.dword	$str$30


//--------------------- .text._ZN7cutlass13device_kernelINS_4conv6kernel13ConvUniversalINS1_16ConvProblemShapeILNS1_8OperatorE1ELi3EEENS1_10collective14CollectiveConvINS1_47MainloopSm100TmaUmmaWarpSpecializedImplicitGemmILS5_1ELi26ELi3ELi1ELi2EN4cute5tupleIJNSA_1CILi1EEESD_SD_EEEEENSB_IJNSC_ILi64EEESG_NSB_IJNSC_ILi32EEEEEEEEENS_6half_tESK_NSA_8TiledMMAINSA_8MMA_AtomIJNSA_20SM100_MMA_F16BF16_SSISK_SK_fLi64ELi64ELNSA_4UMMA5MajorE0ELSP_1ELNSO_7ScaleInE0ELSQ_0EEEEEENSA_6LayoutISE_NSB_IJNSC_ILi0EEESU_SU_EEEEENSB_IJNSA_10UnderscoreESX_SX_EEEEENS7_6detail27Sm100ImplicitGemmTileTraitsINSA_20SM90_TMA_LOAD_IM2COLENSA_14ComposedLayoutINSA_7SwizzleILi2ELi4ELi3EEENSA_18smem_ptr_flag_bitsILi16EEENST_INSB_IJNSC_ILi8EEESH_EEENSB_IJSH_SD_EEEEEEEvEENS11_INSA_13SM90_TMA_LOADENS13_INS14_ILi3ELi4ELi3EEES17_NST_INSB_IJSG_S18_EEENSB_IJSD_SG_EEEEEEEvEEEENS_8epilogue10collective18CollectiveEpilogueINS1M_23Sm100TmaWarpSpecializedILi3ELi2ELi16ELb1ELb0EEEJSJ_NSB_IJNST_ISG_SD_EENST_ISH_SD_EEEEESK_NSB_IJNSB_IJllllEEESD_SU_EEESK_S1V_NS1M_6fusion15FusionCallbacksIS1Q_NS1W_17LinearCombinationISK_fSK_fLNS_15FloatRoundStyleE2EEESJ_S1T_JEEENSA_5SM1004TMEM4LOAD26SM100_TMEM_LOAD_16dp256b4xES12_S1C_NSA_17SM75_U32x4_LDSM_NENSA_21SM90_TMA_STORE_IM2COLES1C_NSA_17SM90_U32x4_STSM_NENSA_39AutoVectorizingCopyWithAssumedAlignmentILi128EEEEEEvvEEEEvNT_6ParamsE --------------------------
	.section	.text._ZN7cutlass13device_kernelINS_4conv6kernel13ConvUniversalINS1_16ConvProblemShapeILNS1_8OperatorE1ELi3EEENS1_10collective14CollectiveConvINS1_47MainloopSm100TmaUmmaWarpSpecializedImplicitGemmILS5_1ELi26ELi3ELi1ELi2EN4cute5tupleIJNSA_1CILi1EEESD_SD_EEEEENSB_IJNSC_ILi64EEESG_NSB_IJNSC_ILi32EEEEEEEEENS_6half_tESK_NSA_8TiledMMAINSA_8MMA_AtomIJNSA_20SM100_MMA_F16BF16_SSISK_SK_fLi64ELi64ELNSA_4UMMA5MajorE0ELSP_1ELNSO_7ScaleInE0ELSQ_0EEEEEENSA_6LayoutISE_NSB_IJNSC_ILi0EEESU_SU_EEEEENSB_IJNSA_10UnderscoreESX_SX_EEEEENS7_6detail27Sm100ImplicitGemmTileTraitsINSA_20SM90_TMA_LOAD_IM2COLENSA_14ComposedLayoutINSA_7SwizzleILi2ELi4ELi3EEENSA_18smem_ptr_flag_bitsILi16EEENST_INSB_IJNSC_ILi8EEESH_EEENSB_IJSH_SD_EEEEEEEvEENS11_INSA_13SM90_TMA_LOADENS13_INS14_ILi3ELi4ELi3EEES17_NST_INSB_IJSG_S18_EEENSB_IJSD_SG_EEEEEEEvEEEENS_8epilogue10collective18CollectiveEpilogueINS1M_23Sm100TmaWarpSpecializedILi3ELi2ELi16ELb1ELb0EEEJSJ_NSB_IJNST_ISG_SD_EENST_ISH_SD_EEEEESK_NSB_IJNSB_IJllllEEESD_SU_EEESK_S1V_NS1M_6fusion15FusionCallbacksIS1Q_NS1W_17LinearCombinationISK_fSK_fLNS_15FloatRoundStyleE2EEESJ_S1T_JEEENSA_5SM1004TMEM4LOAD26SM100_TMEM_LOAD_16dp256b4xES12_S1C_NSA_17SM75_U32x4_LDSM_NENSA_21SM90_TMA_STORE_IM2COLES1C_NSA_17SM90_U32x4_STSM_NENSA_39AutoVectorizingCopyWithAssumedAlignmentILi128EEEEEEvvEEEEvNT_6ParamsE,"ax",@progbits
	.align	128
.text._ZN7cutlass13device_kernelINS_4conv6kernel13ConvUniversalINS1_16ConvProblemShapeILNS1_8OperatorE1ELi3EEENS1_10collective14CollectiveConvINS1_47MainloopSm100TmaUmmaWarpSpecializedImplicitGemmILS5_1ELi26ELi3ELi1ELi2EN4cute5tupleIJNSA_1CILi1EEESD_SD_EEEEENSB_IJNSC_ILi64EEESG_NSB_IJNSC_ILi32EEEEEEEEENS_6half_tESK_NSA_8TiledMMAINSA_8MMA_AtomIJNSA_20SM100_MMA_F16BF16_SSISK_SK_fLi64ELi64ELNSA_4UMMA5MajorE0ELSP_1ELNSO_7ScaleInE0ELSQ_0EEEEEENSA_6LayoutISE_NSB_IJNSC_ILi0EEESU_SU_EEEEENSB_IJNSA_10UnderscoreESX_SX_EEEEENS7_6detail27Sm100ImplicitGemmTileTraitsINSA_20SM90_TMA_LOAD_IM2COLENSA_14ComposedLayoutINSA_7SwizzleILi2ELi4ELi3EEENSA_18smem_ptr_flag_bitsILi16EEENST_INSB_IJNSC_ILi8EEESH_EEENSB_IJSH_SD_EEEEEEEvEENS11_INSA_13SM90_TMA_LOADENS13_INS14_ILi3ELi4ELi3EEES17_NST_INSB_IJSG_S18_EEENSB_IJSD_SG_EEEEEEEvEEEENS_8epilogue10collective18CollectiveEpilogueINS1M_23Sm100TmaWarpSpecializedILi3ELi2ELi16ELb1ELb0EEEJSJ_NSB_IJNST_ISG_SD_EENST_ISH_SD_EEEEESK_NSB_IJNSB_IJllllEEESD_SU_EEESK_S1V_NS1M_6fusion15FusionCallbacksIS1Q_NS1W_17LinearCombinationISK_fSK_fLNS_15FloatRoundStyleE2EEESJ_S1T_JEEENSA_5SM1004TMEM4LOAD26SM100_TMEM_LOAD_16dp256b4xES12_S1C_NSA_17SM75_U32x4_LDSM_NENSA_21SM90_TMA_STORE_IM2COLES1C_NSA_17SM90_U32x4_STSM_NENSA_39AutoVectorizingCopyWithAssumedAlignmentILi128EEEEEEvvEEEEvNT_6ParamsE:
        .type           _ZN7cutlass13device_kernelINS_4conv6kernel13ConvUniversalINS1_16ConvProblemShapeILNS1_8OperatorE1ELi3EEENS1_10collective14CollectiveConvINS1_47MainloopSm100TmaUmmaWarpSpecializedImplicitGemmILS5_1ELi26ELi3ELi1ELi2EN4cute5tupleIJNSA_1CILi1EEESD_SD_EEEEENSB_IJNSC_ILi64EEESG_NSB_IJNSC_ILi32EEEEEEEEENS_6half_tESK_NSA_8TiledMMAINSA_8MMA_AtomIJNSA_20SM100_MMA_F16BF16_SSISK_SK_fLi64ELi64ELNSA_4UMMA5MajorE0ELSP_1ELNSO_7ScaleInE0ELSQ_0EEEEEENSA_6LayoutISE_NSB_IJNSC_ILi0EEESU_SU_EEEEENSB_IJNSA_10UnderscoreESX_SX_EEEEENS7_6detail27Sm100ImplicitGemmTileTraitsINSA_20SM90_TMA_LOAD_IM2COLENSA_14ComposedLayoutINSA_7SwizzleILi2ELi4ELi3EEENSA_18smem_ptr_flag_bitsILi16EEENST_INSB_IJNSC_ILi8EEESH_EEENSB_IJSH_SD_EEEEEEEvEENS11_INSA_13SM90_TMA_LOADENS13_INS14_ILi3ELi4ELi3EEES17_NST_INSB_IJSG_S18_EEENSB_IJSD_SG_EEEEEEEvEEEENS_8epilogue10collective18CollectiveEpilogueINS1M_23Sm100TmaWarpSpecializedILi3ELi2ELi16ELb1ELb0EEEJSJ_NSB_IJNST_ISG_SD_EENST_ISH_SD_EEEEESK_NSB_IJNSB_IJllllEEESD_SU_EEESK_S1V_NS1M_6fusion15FusionCallbacksIS1Q_NS1W_17LinearCombinationISK_fSK_fLNS_15FloatRoundStyleE2EEESJ_S1T_JEEENSA_5SM1004TMEM4LOAD26SM100_TMEM_LOAD_16dp256b4xES12_S1C_NSA_17SM75_U32x4_LDSM_NENSA_21SM90_TMA_STORE_IM2COLES1C_NSA_17SM90_U32x4_STSM_NENSA_39AutoVectorizingCopyWithAssumedAlignmentILi128EEEEEEvvEEEEvNT_6ParamsE,@function
        .size           _ZN7cutlass13device_kernelINS_4conv6kernel13ConvUniversalINS1_16ConvProblemShapeILNS1_8OperatorE1ELi3EEENS1_10collective14CollectiveConvINS1_47MainloopSm100TmaUmmaWarpSpecializedImplicitGemmILS5_1ELi26ELi3ELi1ELi2EN4cute5tupleIJNSA_1CILi1EEESD_SD_EEEEENSB_IJNSC_ILi64EEESG_NSB_IJNSC_ILi32EEEEEEEEENS_6half_tESK_NSA_8TiledMMAINSA_8MMA_AtomIJNSA_20SM100_MMA_F16BF16_SSISK_SK_fLi64ELi64ELNSA_4UMMA5MajorE0ELSP_1ELNSO_7ScaleInE0ELSQ_0EEEEEENSA_6LayoutISE_NSB_IJNSC_ILi0EEESU_SU_EEEEENSB_IJNSA_10UnderscoreESX_SX_EEEEENS7_6detail27Sm100ImplicitGemmTileTraitsINSA_20SM90_TMA_LOAD_IM2COLENSA_14ComposedLayoutINSA_7SwizzleILi2ELi4ELi3EEENSA_18smem_ptr_flag_bitsILi16EEENST_INSB_IJNSC_ILi8EEESH_EEENSB_IJSH_SD_EEEEEEEvEENS11_INSA_13SM90_TMA_LOADENS13_INS14_ILi3ELi4ELi3EEES17_NST_INSB_IJSG_S18_EEENSB_IJSD_SG_EEEEEEEvEEEENS_8epilogue10collective18CollectiveEpilogueINS1M_23Sm100TmaWarpSpecializedILi3ELi2ELi16ELb1ELb0EEEJSJ_NSB_IJNST_ISG_SD_EENST_ISH_SD_EEEEESK_NSB_IJNSB_IJllllEEESD_SU_EEESK_S1V_NS1M_6fusion15FusionCallbacksIS1Q_NS1W_17LinearCombinationISK_fSK_fLNS_15FloatRoundStyleE2EEESJ_S1T_JEEENSA_5SM1004TMEM4LOAD26SM100_TMEM_LOAD_16dp256b4xES12_S1C_NSA_17SM75_U32x4_LDSM_NENSA_21SM90_TMA_STORE_IM2COLES1C_NSA_17SM90_U32x4_STSM_NENSA_39AutoVectorizingCopyWithAssumedAlignmentILi128EEEEEEvvEEEEvNT_6ParamsE,(.L_x_210 - _ZN7cutlass13device_kernelINS_4conv6kernel13ConvUniversalINS1_16ConvProblemShapeILNS1_8OperatorE1ELi3EEENS1_10collective14CollectiveConvINS1_47MainloopSm100TmaUmmaWarpSpecializedImplicitGemmILS5_1ELi26ELi3ELi1ELi2EN4cute5tupleIJNSA_1CILi1EEESD_SD_EEEEENSB_IJNSC_ILi64EEESG_NSB_IJNSC_ILi32EEEEEEEEENS_6half_tESK_NSA_8TiledMMAINSA_8MMA_AtomIJNSA_20SM100_MMA_F16BF16_SSISK_SK_fLi64ELi64ELNSA_4UMMA5MajorE0ELSP_1ELNSO_7ScaleInE0ELSQ_0EEEEEENSA_6LayoutISE_NSB_IJNSC_ILi0EEESU_SU_EEEEENSB_IJNSA_10UnderscoreESX_SX_EEEEENS7_6detail27Sm100ImplicitGemmTileTraitsINSA_20SM90_TMA_LOAD_IM2COLENSA_14ComposedLayoutINSA_7SwizzleILi2ELi4ELi3EEENSA_18smem_ptr_flag_bitsILi16EEENST_INSB_IJNSC_ILi8EEESH_EEENSB_IJSH_SD_EEEEEEEvEENS11_INSA_13SM90_TMA_LOADENS13_INS14_ILi3ELi4ELi3EEES17_NST_INSB_IJSG_S18_EEENSB_IJSD_SG_EEEEEEEvEEEENS_8epilogue10collective18CollectiveEpilogueINS1M_23Sm100TmaWarpSpecializedILi3ELi2ELi16ELb1ELb0EEEJSJ_NSB_IJNST_ISG_SD_EENST_ISH_SD_EEEEESK_NSB_IJNSB_IJllllEEESD_SU_EEESK_S1V_NS1M_6fusion15FusionCallbacksIS1Q_NS1W_17LinearCombinationISK_fSK_fLNS_15FloatRoundStyleE2EEESJ_S1T_JEEENSA_5SM1004TMEM4LOAD26SM100_TMEM_LOAD_16dp256b4xES12_S1C_NSA_17SM75_U32x4_LDSM_NENSA_21SM90_TMA_STORE_IM2COLES1C_NSA_17SM90_U32x4_STSM_NENSA_39AutoVectorizingCopyWithAssumedAlignmentILi128EEEEEEvvEEEEvNT_6ParamsE)
        .other          _ZN7cutlass13device_kernelINS_4conv6kernel13ConvUniversalINS1_16ConvProblemShapeILNS1_8OperatorE1ELi3EEENS1_10collective14CollectiveConvINS1_47MainloopSm100TmaUmmaWarpSpecializedImplicitGemmILS5_1ELi26ELi3ELi1ELi2EN4cute5tupleIJNSA_1CILi1EEESD_SD_EEEEENSB_IJNSC_ILi64EEESG_NSB_IJNSC_ILi32EEEEEEEEENS_6half_tESK_NSA_8TiledMMAINSA_8MMA_AtomIJNSA_20SM100_MMA_F16BF16_SSISK_SK_fLi64ELi64ELNSA_4UMMA5MajorE0ELSP_1ELNSO_7ScaleInE0ELSQ_0EEEEEENSA_6LayoutISE_NSB_IJNSC_ILi0EEESU_SU_EEEEENSB_IJNSA_10UnderscoreESX_SX_EEEEENS7_6detail27Sm100ImplicitGemmTileTraitsINSA_20SM90_TMA_LOAD_IM2COLENSA_14ComposedLayoutINSA_7SwizzleILi2ELi4ELi3EEENSA_18smem_ptr_flag_bitsILi16EEENST_INSB_IJNSC_ILi8EEESH_EEENSB_IJSH_SD_EEEEEEEvEENS11_INSA_13SM90_TMA_LOADENS13_INS14_ILi3ELi4ELi3EEES17_NST_INSB_IJSG_S18_EEENSB_IJSD_SG_EEEEEEEvEEEENS_8epilogue10collective18CollectiveEpilogueINS1M_23Sm100TmaWarpSpecializedILi3ELi2ELi16ELb1ELb0EEEJSJ_NSB_IJNST_ISG_SD_EENST_ISH_SD_EEEEESK_NSB_IJNSB_IJllllEEESD_SU_EEESK_S1V_NS1M_6fusion15FusionCallbacksIS1Q_NS1W_17LinearCombinationISK_fSK_fLNS_15FloatRoundStyleE2EEESJ_S1T_JEEENSA_5SM1004TMEM4LOAD26SM100_TMEM_LOAD_16dp256b4xES12_S1C_NSA_17SM75_U32x4_LDSM_NENSA_21SM90_TMA_STORE_IM2COLES1C_NSA_17SM90_U32x4_STSM_NENSA_39AutoVectorizingCopyWithAssumedAlignmentILi128EEEEEEvvEEEEvNT_6ParamsE,@"STO_CUDA_ENTRY STV_DEFAULT"
_ZN7cutlass13device_kernelINS_4conv6kernel13ConvUniversalINS1_16ConvProblemShapeILNS1_8OperatorE1ELi3EEENS1_10collective14CollectiveConvINS1_47MainloopSm100TmaUmmaWarpSpecializedImplicitGemmILS5_1ELi26ELi3ELi1ELi2EN4cute5tupleIJNSA_1CILi1EEESD_SD_EEEEENSB_IJNSC_ILi64EEESG_NSB_IJNSC_ILi32EEEEEEEEENS_6half_tESK_NSA_8TiledMMAINSA_8MMA_AtomIJNSA_20SM100_MMA_F16BF16_SSISK_SK_fLi64ELi64ELNSA_4UMMA5MajorE0ELSP_1ELNSO_7ScaleInE0ELSQ_0EEEEEENSA_6LayoutISE_NSB_IJNSC_ILi0EEESU_SU_EEEEENSB_IJNSA_10UnderscoreESX_SX_EEEEENS7_6detail27Sm100ImplicitGemmTileTraitsINSA_20SM90_TMA_LOAD_IM2COLENSA_14ComposedLayoutINSA_7SwizzleILi2ELi4ELi3EEENSA_18smem_ptr_flag_bitsILi16EEENST_INSB_IJNSC_ILi8EEESH_EEENSB_IJSH_SD_EEEEEEEvEENS11_INSA_13SM90_TMA_LOADENS13_INS14_ILi3ELi4ELi3EEES17_NST_INSB_IJSG_S18_EEENSB_IJSD_SG_EEEEEEEvEEEENS_8epilogue10collective18CollectiveEpilogueINS1M_23Sm100TmaWarpSpecializedILi3ELi2ELi16ELb1ELb0EEEJSJ_NSB_IJNST_ISG_SD_EENST_ISH_SD_EEEEESK_NSB_IJNSB_IJllllEEESD_SU_EEESK_S1V_NS1M_6fusion15FusionCallbacksIS1Q_NS1W_17LinearCombinationISK_fSK_fLNS_15FloatRoundStyleE2EEESJ_S1T_JEEENSA_5SM1004TMEM4LOAD26SM100_TMEM_LOAD_16dp256b4xES12_S1C_NSA_17SM75_U32x4_LDSM_NENSA_21SM90_TMA_STORE_IM2COLES1C_NSA_17SM90_U32x4_STSM_NENSA_39AutoVectorizingCopyWithAssumedAlignmentILi128EEEEEEvvEEEEvNT_6ParamsE:
[----:B------:R-:W1:Y:S01]  /*0000*/  LDC R1, c[0x0][0x37c] ;  /* 0x0000df00ff017b82 */ /* 0x000e620000000800 */
[----:B------:R-:W2:Y:S07]  /*0010*/  S2R R50, SR_TID.X ;  /* 0x0000000000327919 */ /* 0x000eae0000002100 */
[----:B------:R-:W3:Y:S01]  /*0020*/  LDC.64 R2, c[0x0][0x990] ;  /* 0x00026400ff027b82 */ /* 0x000ee20000000a00 */
[----:B------:R-:W-:Y:S01]  /*0030*/  ELECT P2, URZ, PT ;  /* 0x0000000000ff782f */ /* 0x000fe20003840000 */
[----:B-1----:R-:W-:Y:S01]  /*0040*/  VIADD R1, R1, 0xfffffff8 ;  /* 0xfffffff801017836 */ /* 0x002fe20000000000 */
[----:B------:R-:W-:-:S02]  /*0050*/  PRMT R51, RZ, 0x7610, R51 ;  /* 0x00007610ff337816 */ /* 0x000fc40000000033 */
[----:B---3--:R-:W-:-:S04]  /*0060*/  ISETP.NE.U32.AND P0, PT, R2, RZ, PT ;  /* 0x000000ff0200720c */ /* 0x008fc80003f05070 */
[----:B------:R-:W-:Y:S02]  /*0070*/  ISETP.NE.AND.EX P0, PT, R3, RZ, PT, P0 ;  /* 0x000000ff0300720c */ /* 0x000fe40003f05300 */
[----:B--2---:R-:W-:-:S05]  /*0080*/  SHF.R.U32.HI R52, RZ, 0x5, R50 ;  /* 0x00000005ff347819 */ /* 0x004fca0000011632 */
[----:B------:R-:W1:Y:S02]  /*0090*/  SHFL.IDX PT, R0, R52, RZ, 0x1f ;  /* 0x00001fff34007589 */ /* 0x000e6400000e0000 */
[----:B-1----:R-:W-:-:S04]  /*00a0*/  R2UR UR15, R0 ;  /* 0x00000000000f72ca */ /* 0x002fc800000e0000 */
[----:B------:R-:W-:Y:S05]  /*00b0*/  @P0 BRA `(.L_x_0) ;  /* 0x0000000000300947 */ /* 0x000fea0003800000 */
[----:B------:R-:W1:Y:S02]  /*00c0*/  LDCU.64 UR4, c[0x0][0x988] ;  /* 0x00013100ff0477ac */ /* 0x000e640008000a00 */
[----:B-1----:R-:W-:-:S04]  /*00d0*/  UISETP.NE.U32.AND UP0, UPT, UR4, URZ, UPT ;  /* 0x000000ff0400728c */ /* 0x002fc8000bf05070 */
[----:B------:R-:W-:-:S09]  /*00e0*/  UISETP.NE.AND.EX UP0, UPT, UR5, URZ, UPT, UP0 ;  /* 0x000000ff0500728c */ /* 0x000fd2000bf05300 */
[----:B------:R-:W-:Y:S05]  /*00f0*/  BRA.U !UP0, `(.L_x_1) ;  /* 0x0000000108147547 */ /* 0x000fea000b800000 */
[----:B------:R-:W1:Y:S01]  /*0100*/  LDC.64 R26, c[0x0][0x988] ;  /* 0x00026200ff1a7b82 */ /* 0x000e620000000a00 */
[----:B------:R-:W1:Y:S02]  /*0110*/  LDCU.64 UR4, c[0x0][0x358] ;  /* 0x00006b00ff0477ac */ /* 0x000e640008000a00 */
[----:B-1----:R1:W5:Y:S01]  /*0120*/  LDG.E R26, desc[UR4][R26.64] ;  /* 0x000000041a1a7981 */ /* 0x002362000c1e1900 */
[----:B------:R-:W-:Y:S01]  /*0130*/  HFMA2 R51, -RZ, RZ, 0, 5.9604644775390625e-08 ;  /* 0x00000001ff337431 */ /* 0x000fe200000001ff */
[----:B------:R-:W-:Y:S05]  /*0140*/  BRA `(.L_x_0) ;  /* 0x00000000000c7947 */ /* 0x000fea0003800000 */
.L_x_1:
[----:B------:R-:W1:Y:S01]  /*0150*/  LDCU UR4, c[0x0][0x980] ;  /* 0x00013000ff0477ac */ /* 0x000e620008000800 */
[----:B------:R-:W-:Y:S01]  /*0160*/  HFMA2 R51, -RZ, RZ, 0, 5.9604644775390625e-08 ;  /* 0x00000001ff337431 */ /* 0x000fe200000001ff */
[----:B-1----:R-:W-:-:S07]  /*0170*/  MOV R26, UR4 ;  /* 0x00000004001a7c02 */ /* 0x002fce0008000f00 */
.L_x_0:
[----:B------:R-:W2:Y:S02]  /*0180*/  LDCU.64 UR4, c[0x0][0x9b0] ;  /* 0x00013600ff0477ac */ /* 0x000ea40008000a00 */
[----:B--2---:R-:W-:-:S04]  /*0190*/  UISETP.NE.U32.AND UP0, UPT, UR4, URZ, UPT ;  /* 0x000000ff0400728c */ /* 0x004fc8000bf05070 */
[----:B------:R-:W-:-:S09]  /*01a0*/  UISETP.NE.AND.EX UP0, UPT, UR5, URZ, UPT, UP0 ;  /* 0x000000ff0500728c */ /* 0x000fd2000bf05300 */
[----:B------:R-:W-:Y:S05]  /*01b0*/  BRA.U UP0, `(.L_x_2) ;  /* 0x0000000100287547 */ /* 0x000fea000b800000 */
[----:B------:R-:W2:Y:S02]  /*01c0*/  LDCU.64 UR4, c[0x0][0x9a8] ;  /* 0x00013500ff0477ac */ /* 0x000ea40008000a00 */
[----:B--2---:R-:W-:-:S04]  /*01d0*/  UISETP.NE.U32.AND UP0, UPT, UR4, URZ, UPT ;  /* 0x000000ff0400728c */ /* 0x004fc8000bf05070 */
[----:B------:R-:W-:-:S09]  /*01e0*/  UISETP.NE.AND.EX UP0, UPT, UR5, URZ, UPT, UP0 ;  /* 0x000000ff0500728c */ /* 0x000fd2000bf05300 */
[----:B------:R-:W-:Y:S05]  /*01f0*/  BRA.U !UP0, `(.L_x_3) ;  /* 0x0000000108107547 */ /* 0x000fea000b800000 */
[----:B------:R-:W2:Y:S01]  /*0200*/  LDC.64 R24, c[0x0][0x9a8] ;  /* 0x00026a00ff187b82 */ /* 0x000ea20000000a00 */
[----:B------:R-:W2:Y:S02]  /*0210*/  LDCU.64 UR4, c[0x0][0x358] ;  /* 0x00006b00ff0477ac */ /* 0x000ea40008000a00 */
[----:B--2---:R2:W5:Y:S01]  /*0220*/  LDG.E R24, desc[UR4][R24.64] ;  /* 0x0000000418187981 */ /* 0x004562000c1e1900 */
[----:B------:R-:W-:Y:S05]  /*0230*/  BRA `(.L_x_2) ;  /* 0x0000000000087947 */ /* 0x000fea0003800000 */
.L_x_3:
[----:B------:R-:W2:Y:S02]  /*0240*/  LDCU UR4, c[0x0][0x9a0] ;  /* 0x00013400ff0477ac */ /* 0x000ea40008000800 */
[----:B--2---:R-:W-:Y:S02]  /*0250*/  MOV R24, UR4 ;  /* 0x0000000400187c02 */ /* 0x004fe40008000f00 */
.L_x_2:
[----:B------:R-:W3:Y:S01]  /*0260*/  LDC.64 R4, c[0x0][0x988] ;  /* 0x00026200ff047b82 */ /* 0x000ee20000000a00 */
[----:B------:R-:W-:Y:S01]  /*0270*/  IMAD.U32 R0, RZ, RZ, UR15 ;  /* 0x0000000fff007e24 */ /* 0x000fe2000f8e00ff */
[----:B------:R-:W-:Y:S01]  /*0280*/  ISETP.EQ.U32.AND P4, PT, R2, RZ, PT ;  /* 0x000000ff0200720c */ /* 0x000fe20003f82070 */
[----:B------:R-:W-:Y:S03]  /*0290*/  BSSY.RECONVERGENT B0, `(.L_x_4) ;  /* 0x0000012000007945 */ /* 0x000fe60003800200 */
[----:B------:R-:W-:Y:S02]  /*02a0*/  ISETP.NE.OR P1, PT, R0, 0x1, !P2 ;  /* 0x000000010000780c */ /* 0x000fe40005725670 */
[----:B---3--:R-:W-:-:S04]  /*02b0*/  ISETP.NE.U32.AND P0, PT, R4, RZ, PT ;  /* 0x000000ff0400720c */ /* 0x008fc80003f05070 */
[----:B------:R-:W-:-:S13]  /*02c0*/  ISETP.NE.AND.EX P0, PT, R5, RZ, PT, P0 ;  /* 0x000000ff0500720c */ /* 0x000fda0003f05300 */
[----:B------:R-:W-:Y:S01]  /*02d0*/  VOTEU.ANY UP3, P0 ;  /* 0x0000000000ff7886 */ /* 0x000fe20000060100 */
[----:B------:R-:W-:Y:S02]  /*02e0*/  PLOP3.LUT P3, PT, PT, PT, UP3, 0x80, 0x8 ;  /* 0x000000000008781c */ /* 0x000fe40003f6f038 */
[----:B------:R-:W-:Y:S02]  /*02f0*/  ISETP.NE.OR P0, PT, R0, 0x3, !P2 ;  /* 0x000000030000780c */ /* 0x000fe40005705670 */
[----:B------:R-:W-:-:S04]  /*0300*/  ISETP.EQ.OR.EX P5, PT, R3, RZ, !P3, P4 ;  /* 0x000000ff0300720c */ /* 0x000fc80005fa2740 */
[----:B------:R-:W-:Y:S01]  /*0310*/  P2R R61, PR, RZ, 0x20 ;  /* 0x00000020ff3d7803 */ /* 0x000fe20000000000 */
[----:B------:R-:W-:Y:S05]  /*0320*/  @P1 BRA `(.L_x_5) ;  /* 0x0000000000201947 */ /* 0x000fea0003800000 */
[----:B------:R-:W3:Y:S02]  /*0330*/  LDCU.64 UR4, c[0x0][0x348] ;  /* 0x00006900ff0477ac */ /* 0x000ee40008000a00 */
[----:B---3--:R-:W-:Y:S02]  /*0340*/  UIADD3 UR6, UP1, UPT, UR4, 0x80, URZ ;  /* 0x0000008004067890 */ /* 0x008fe4000ff3e0ff */
[----:B------:R-:W-:Y:S02]  /*0350*/  UIADD3 UR4, UP0, UPT, UR4, 0x200, URZ ;  /* 0x0000020004047890 */ /* 0x000fe4000ff1e0ff */
[----:B------:R-:W-:Y:S02]  /*0360*/  UIADD3.X UR7, UPT, UPT, URZ, UR5, URZ, UP1, !UPT ;  /* 0x00000005ff077290 */ /* 0x000fe40008ffe4ff */
[----:B------:R-:W-:-:S07]  /*0370*/  UIADD3.X UR5, UPT, UPT, URZ, UR5, URZ, UP0, !UPT ;  /* 0x00000005ff057290 */ /* 0x000fce00087fe4ff */
[----:B------:R3:W-:Y:S02]  /*0380*/  UTMACCTL.PF [UR6] ;  /* 0x00000000060079b9 */ /* 0x0007e40008040000 */
[----:B------:R3:W-:Y:S02]  /*0390*/  UTMACCTL.PF [UR4] ;  /* 0x00000000040079b9 */ /* 0x0007e40008040000 */
[----:B---3--:R-:W-:Y:S01]  /*03a0*/  NOP ;  /* 0x0000000000007918 */ /* 0x008fe20000000000 */
.L_x_5:
[----:B------:R-:W-:Y:S05]  /*03b0*/  BSYNC.RECONVERGENT B0 ;  /* 0x0000000000007941 */ /* 0x000fea0003800200 */
.L_x_4:
[----:B------:R-:W-:Y:S04]  /*03c0*/  BSSY.RECONVERGENT B0, `(.L_x_6) ;  /* 0x000000a000007945 */ /* 0x000fe80003800200 */
        /* <DEDUP_REMOVED lines=9> */
.L_x_7:
[----:B------:R-:W-:Y:S05]  /*0460*/  BSYNC.RECONVERGENT B0 ;  /* 0x0000000000007941 */ /* 0x000fea0003800200 */
.L_x_6:
[----:B------:R-:W-:Y:S01]  /*0470*/  UPLOP3.LUT UP2, UPT, UPT, UPT, UPT, 0x80, 0x8 ;  /* 0x000000000008789c */ /* 0x000fe20003f4f070 */
[----:B------:R-:W-:Y:S10]  /*0480*/  @!P5 BRA `(.L_x_8) ;  /* 0x000000000024d947 */ /* 0x000ff40003800000 */
[----:B------:R-:W-:Y:S01]  /*0490*/  ISETP.NE.U32.AND P1, PT, R2, RZ, PT ;  /* 0x000000ff0200720c */ /* 0x000fe20003f25070 */
[----:B------:R-:W-:Y:S01]  /*04a0*/  USEL UR4, URZ, 0xffffffff, UP3 ;  /* 0xffffffffff047887 */ /* 0x000fe20009800000 */
[----:B-----5:R-:W-:Y:S02]  /*04b0*/  FSETP.NEU.AND P0, PT, R26, RZ, PT ;  /* 0x000000ff1a00720b */ /* 0x020fe40003f0d000 */
[----:B------:R-:W-:-:S11]  /*04c0*/  ISETP.NE.AND.EX P1, PT, R3, RZ, PT, P1 ;  /* 0x000000ff0300720c */ /* 0x000fd60003f25310 */
[----:B------:R-:W-:Y:S02]  /*04d0*/  VOTEU.ANY UP0, P0 ;  /* 0x0000000000ff7886 */ /* 0x000fe40000000100 */
[----:B------:R-:W-:-:S05]  /*04e0*/  VOTEU.ANY UP1, P1 ;  /* 0x0000000000ff7886 */ /* 0x000fca0000820100 */
[----:B------:R-:W-:-:S04]  /*04f0*/  @!UP1 USEL UR4, URZ, 0xffffffff, UP0 ;  /* 0xffffffffff049887 */ /* 0x000fc80008000000 */
[----:B------:R-:W-:-:S04]  /*0500*/  ULOP3.LUT UR4, UR4, 0x1, URZ, 0xc0, !UPT ;  /* 0x0000000104047892 */ /* 0x000fc8000f8ec0ff */
[----:B------:R-:W-:-:S11]  /*0510*/  UISETP.NE.U32.AND UP2, UPT, UR4, 0x1, UPT ;  /* 0x000000010400788c */ /* 0x000fd6000bf45070 */
.L_x_8:
[----:B------:R-:W3:Y:S01]  /*0520*/  SHFL.IDX PT, R2, R52, RZ, 0x1f ;  /* 0x00001fff34027589 */ /* 0x000ee200000e0000 */
[----:B------:R-:W-:-:S04]  /*0530*/  UISETP.NE.AND UP0, UPT, UR15, 0x2, UPT ;  /* 0x000000020f00788c */ /* 0x000fc8000bf05270 */
[----:B------:R-:W-:Y:S01]  /*0540*/  USEL UR46, URZ, 0x1, UP0 ;  /* 0x00000001ff2e7887 */ /* 0x000fe20008000000 */
[----:B---3--:R-:W-:-:S13]  /*0550*/  ISETP.NE.AND P0, PT, R2, RZ, PT ;  /* 0x000000ff0200720c */ /* 0x008fda0003f05270 */
[----:B------:R-:W-:Y:S05]  /*0560*/  @P0 BRA `(.L_x_9) ;  /* 0x0000000400040947 */ /* 0x000fea0003800000 */
[----:B------:R-:W-:Y:S01]  /*0570*/  ELECT P0, URZ, PT ;  /* 0x0000000000ff782f */ /* 0x000fe20003800000 */
[----:B------:R-:W-:-:S12]  /*0580*/  BSSY.RECONVERGENT B0, `(.L_x_9) ;  /* 0x000003f000007945 */ /* 0x000fd80003800200 */
[----:B------:R-:W-:Y:S05]  /*0590*/  @!P0 BRA `(.L_x_10) ;  /* 0x0000000000f48947 */ /* 0x000fea0003800000 */
[----:B------:R-:W3:Y:S01]  /*05a0*/  S2UR UR4, SR_CgaCtaId ;  /* 0x00000000000479c3 */ /* 0x000ee20000008800 */
[----:B------:R-:W-:Y:S01]  /*05b0*/  UMOV UR5, 0x400 ;  /* 0x0000040000057882 */ /* 0x000fe20000000000 */
[----:B------:R-:W-:Y:S02]  /*05c0*/  UMOV UR6, 0x1 ;  /* 0x0000000100067882 */ /* 0x000fe40000000000 */
[----:B------:R-:W-:-:S04]  /*05d0*/  UIADD3 UR6, UPT, UPT, -UR6, 0x100000, URZ ;  /* 0x0010000006067890 */ /* 0x000fc8000fffe1ff */
[----:B------:R-:W-:Y:S02]  /*05e0*/  USHF.L.U32 UR7, UR6, 0xb, URZ ;  /* 0x0000000b06077899 */ /* 0x000fe400080006ff */
[----:B------:R-:W-:Y:S02]  /*05f0*/  USHF.L.U32 UR6, UR6, 0x1, URZ ;  /* 0x0000000106067899 */ /* 0x000fe400080006ff */
[----:B---3--:R-:W-:Y:S01]  /*0600*/  ULEA UR4, UR4, UR5, 0x18 ;  /* 0x0000000504047291 */ /* 0x008fe2000f8ec0ff */
[----:B------:R-:W3:Y:S11]  /*0610*/  FENCE.VIEW.ASYNC.S ;  /* 0x00000000000073c6 */ /* 0x000ef60000000000 */
[----:B---3--:R3:W4:Y:S01]  /*0620*/  SYNCS.EXCH.64 URZ, [UR4], UR6 ;  /* 0x0000000604ff75b2 */ /* 0x0087220008000100 */
[----:B------:R3:W1:Y:S01]  /*0630*/  SYNCS.EXCH.64 URZ, [UR4+0xd0], UR6 ;  /* 0x0000d00604ff75b2 */ /* 0x0006620008000100 */
        /* <DEDUP_REMOVED lines=49> */
[----:B------:R3:W1:Y:S02]  /*0950*/  SYNCS.EXCH.64 URZ, [UR4+0x198], UR6 ;  /* 0x0001980604ff75b2 */ /* 0x0006640008000100 */
[----:B---34-:R-:W-:Y:S01]  /*0960*/  NOP ;  /* 0x0000000000007918 */ /* 0x018fe20000000000 */
.L_x_10:
[----:B------:R-:W-:Y:S05]  /*0970*/  BSYNC.RECONVERGENT B0 ;  /* 0x0000000000007941 */ /* 0x000fea0003800200 */
.L_x_9:
[----:B------:R-:W3:Y:S01]  /*0980*/  SHFL.IDX PT, R2, R52, RZ, 0x1f ;  /* 0x00001fff34027589 */ /* 0x000ee200000e0000 */
[----:B------:R-:W-:Y:S01]  /*0990*/  NOP ;  /* 0x0000000000007918 */ /* 0x000fe20000000000 */
[----:B---3--:R-:W-:-:S13]  /*09a0*/  ISETP.NE.AND P0, PT, R2, 0x1, PT ;  /* 0x000000010200780c */ /* 0x008fda0003f05270 */
[----:B------:R-:W-:Y:S05]  /*09b0*/  @P0 BRA `(.L_x_11) ;  /* 0x0000000000500947 */ /* 0x000fea0003800000 */
[----:B------:R-:W3:Y:S01]  /*09c0*/  S2UR UR4, SR_CgaCtaId ;  /* 0x00000000000479c3 */ /* 0x000ee20000008800 */
[----:B------:R-:W-:Y:S01]  /*09d0*/  UMOV UR5, 0x400 ;  /* 0x0000040000057882 */ /* 0x000fe20000000000 */
[----:B------:R-:W-:Y:S01]  /*09e0*/  UMOV UR8, 0x20 ;  /* 0x0000002000087882 */ /* 0x000fe20000000000 */
[----:B------:R-:W-:Y:S01]  /*09f0*/  UMOV UR6, 0x80 ;  /* 0x0000008000067882 */ /* 0x000fe20000000000 */
[----:B------:R-:W-:-:S04]  /*0a00*/  UIADD3 UR8, UPT, UPT, -UR8, 0x100000, URZ ;  /* 0x0010000008087890 */ /* 0x000fc8000fffe1ff */
[----:B------:R-:W-:Y:S02]  /*0a10*/  USHF.L.U32 UR9, UR8, 0xb, URZ ;  /* 0x0000000b08097899 */ /* 0x000fe400080006ff */
[----:B------:R-:W-:Y:S02]  /*0a20*/  USHF.L.U32 UR8, UR8, 0x1, URZ ;  /* 0x0000000108087899 */ /* 0x000fe400080006ff */
[----:B------:R-:W-:-:S04]  /*0a30*/  UIADD3 UR6, UPT, UPT, -UR6, 0x100000, URZ ;  /* 0x0010000006067890 */ /* 0x000fc8000fffe1ff */
[----:B------:R-:W-:Y:S02]  /*0a40*/  USHF.L.U32 UR7, UR6, 0xb, URZ ;  /* 0x0000000b06077899 */ /* 0x000fe400080006ff */
[----:B------:R-:W-:Y:S01]  /*0a50*/  USHF.L.U32 UR6, UR6, 0x1, URZ ;  /* 0x0000000106067899 */ /* 0x000fe200080006ff */
[----:B------:R-:W-:Y:S01]  /*0a60*/  ELECT P0, URZ, PT ;  /* 0x0000000000ff782f */ /* 0x000fe20003800000 */
[----:B---3--:R-:W-:Y:S01]  /*0a70*/  ULEA UR4, UR4, UR5, 0x18 ;  /* 0x0000000504047291 */ /* 0x008fe2000f8ec0ff */
[----:B------:R-:W3:Y:S11]  /*0a80*/  FENCE.VIEW.ASYNC.S ;  /* 0x00000000000073c6 */ /* 0x000ef60000000000 */
[----:B---3--:R3:W4:Y:S01]  /*0a90*/  SYNCS.EXCH.64 URZ, [UR4+0x1a0], UR8 ;  /* 0x0001a00804ff75b2 */ /* 0x0087220008000100 */
[----:B------:R3:W1:Y:S01]  /*0aa0*/  SYNCS.EXCH.64 URZ, [UR4+0x1b8], UR6 ;  /* 0x0001b80604ff75b2 */ /* 0x0006620008000100 */
[----:B------:R3:W1:Y:S01]  /*0ab0*/  SYNCS.EXCH.64 URZ, [UR4+0x1a8], UR8 ;  /* 0x0001a80804ff75b2 */ /* 0x0006620008000100 */
[----:B------:R3:W1:Y:S01]  /*0ac0*/  SYNCS.EXCH.64 URZ, [UR4+0x1c0], UR6 ;  /* 0x0001c00604ff75b2 */ /* 0x0006620008000100 */
[----:B------:R3:W1:Y:S01]  /*0ad0*/  SYNCS.EXCH.64 URZ, [UR4+0x1b0], UR8 ;  /* 0x0001b00804ff75b2 */ /* 0x0006620008000100 */
[----:B------:R3:W1:Y:S01]  /*0ae0*/  SYNCS.EXCH.64 URZ, [UR4+0x1c8], UR6 ;  /* 0x0001c80604ff75b2 */ /* 0x0006620008000100 */
[----:B------:R-:W-:Y:S01]  /*0af0*/  NOP ;  /* 0x0000000000007918 */ /* 0x000fe20000000000 */
.L_x_11:
[----:B------:R-:W2:Y:S01]  /*0b00*/  SHFL.IDX PT, R2, R52, RZ, 0x1f ;  /* 0x00001fff34027589 */ /* 0x000ea200000e0000 */
[----:B------:R-:W-:Y:S01]  /*0b10*/  NOP ;  /* 0x0000000000007918 */ /* 0x000fe20000000000 */
[----:B--2---:R-:W-:-:S13]  /*0b20*/  ISETP.NE.AND P0, PT, R2, 0x3, PT ;  /* 0x000000030200780c */ /* 0x004fda0003f05270 */
[----:B------:R-:W-:Y:S05]  /*0b30*/  @P0 BRA `(.L_x_12) ;  /* 0x0000000000300947 */ /* 0x000fea0003800000 */
[----:B---3--:R-:W2:Y:S01]  /*0b40*/  S2UR UR4, SR_CgaCtaId ;  /* 0x00000000000479c3 */ /* 0x008ea20000008800 */
[----:B------:R-:W-:Y:S01]  /*0b50*/  UMOV UR6, 0x400 ;  /* 0x0000040000067882 */ /* 0x000fe20000000000 */
[----:B------:R-:W-:Y:S01]  /*0b60*/  UMOV UR5, 0x20 ;  /* 0x0000002000057882 */ /* 0x000fe20000000000 */
[----:B------:R-:W-:Y:S01]  /*0b70*/  ELECT P0, URZ, PT ;  /* 0x0000000000ff782f */ /* 0x000fe20003800000 */
[----:B--2---:R-:W-:Y:S02]  /*0b80*/  ULEA UR6, UR4, UR6, 0x18 ;  /* 0x0000000604067291 */ /* 0x004fe4000f8ec0ff */
[----:B------:R-:W-:-:S04]  /*0b90*/  UIADD3 UR4, UPT, UPT, -UR5, 0x100000, URZ ;  /* 0x0010000005047890 */ /* 0x000fc8000fffe1ff */
[----:B------:R-:W-:Y:S02]  /*0ba0*/  USHF.L.U32 UR5, UR4, 0xb, URZ ;  /* 0x0000000b04057899 */ /* 0x000fe400080006ff */
[----:B------:R-:W-:Y:S01]  /*0bb0*/  USHF.L.U32 UR4, UR4, 0x1, URZ ;  /* 0x0000000104047899 */ /* 0x000fe200080006ff */
[----:B------:R-:W2:Y:S11]  /*0bc0*/  FENCE.VIEW.ASYNC.S ;  /* 0x00000000000073c6 */ /* 0x000eb60000000000 */
[----:B--2---:R2:W3:Y:S01]  /*0bd0*/  SYNCS.EXCH.64 URZ, [UR6+0x1d0], UR4 ;  /* 0x0001d00406ff75b2 */ /* 0x0044e20008000100 */
[----:B------:R2:W1:Y:S01]  /*0be0*/  SYNCS.EXCH.64 URZ, [UR6+0x1d8], UR4 ;  /* 0x0001d80406ff75b2 */ /* 0x0004620008000100 */
[----:B------:R-:W-:Y:S01]  /*0bf0*/  NOP ;  /* 0x0000000000007918 */ /* 0x000fe20000000000 */
.L_x_12:
[----:B------:R-:W4:Y:S01]  /*0c00*/  SHFL.IDX PT, R2, R52, RZ, 0x1f ;  /* 0x00001fff34027589 */ /* 0x000f2200000e0000 */
[----:B------:R-:W-:Y:S01]  /*0c10*/  NOP ;  /* 0x0000000000007918 */ /* 0x000fe20000000000 */
[----:B----4-:R-:W-:-:S13]  /*0c20*/  ISETP.NE.AND P0, PT, R2, 0x4, PT ;  /* 0x000000040200780c */ /* 0x010fda0003f05270 */
[----:B------:R-:W-:Y:S05]  /*0c30*/  @P0 BRA `(.L_x_13) ;  /* 0x0000000000440947 */ /* 0x000fea0003800000 */
[----:B--23--:R-:W2:Y:S01]  /*0c40*/  S2UR UR6, SR_CgaCtaId ;  /* 0x00000000000679c3 */ /* 0x00cea20000008800 */
[----:B------:R-:W-:Y:S01]  /*0c50*/  UMOV UR4, 0x100 ;  /* 0x0000010000047882 */ /* 0x000fe20000000000 */
[----:B------:R-:W-:Y:S01]  /*0c60*/  UMOV UR5, 0x400 ;  /* 0x0000040000057882 */ /* 0x000fe20000000000 */
[----:B------:R-:W-:Y:S01]  /*0c70*/  USEL UR4, UR4, 0xe0, UP2 ;  /* 0x000000e004047887 */ /* 0x000fe20009000000 */
[----:B------:R-:W-:Y:S01]  /*0c80*/  UMOV UR8, 0x1 ;  /* 0x0000000100087882 */ /* 0x000fe20000000000 */
[----:B------:R-:W-:Y:S01]  /*0c90*/  ELECT P0, URZ, PT ;  /* 0x0000000000ff782f */ /* 0x000fe20003800000 */
[----:B------:R-:W-:-:S04]  /*0ca0*/  UIADD3 UR8, UPT, UPT, -UR8, 0x100000, URZ ;  /* 0x0010000008087890 */ /* 0x000fc8000fffe1ff */
[----:B------:R-:W-:Y:S02]  /*0cb0*/  USHF.L.U32 UR9, UR8, 0xb, URZ ;  /* 0x0000000b08097899 */ /* 0x000fe400080006ff */
[----:B------:R-:W-:Y:S02]  /*0cc0*/  USHF.L.U32 UR8, UR8, 0x1, URZ ;  /* 0x0000000108087899 */ /* 0x000fe400080006ff */
[----:B--2---:R-:W-:Y:S02]  /*0cd0*/  ULEA UR6, UR6, UR5, 0x18 ;  /* 0x0000000506067291 */ /* 0x004fe4000f8ec0ff */
[----:B------:R-:W-:-:S04]  /*0ce0*/  UIADD3 UR4, UPT, UPT, -UR4, 0x100000, URZ ;  /* 0x0010000004047890 */ /* 0x000fc8000fffe1ff */
[----:B------:R-:W-:Y:S02]  /*0cf0*/  USHF.L.U32 UR5, UR4, 0xb, URZ ;  /* 0x0000000b04057899 */ /* 0x000fe400080006ff */
[----:B------:R-:W-:Y:S01]  /*0d00*/  USHF.L.U32 UR4, UR4, 0x1, URZ ;  /* 0x0000000104047899 */ /* 0x000fe200080006ff */
[----:B------:R-:W2:Y:S03]  /*0d10*/  FENCE.VIEW.ASYNC.S ;  /* 0x00000000000073c6 */ /* 0x000ea60000000000 */
[----:B--2---:R4:W2:Y:S08]  /*0d20*/  SYNCS.EXCH.64 URZ, [UR6+0x1e0], UR8 ;  /* 0x0001e00806ff75b2 */ /* 0x0048b00008000100 */
[----:B------:R4:W3:Y:S02]  /*0d30*/  SYNCS.EXCH.64 URZ, [UR6+0x1e8], UR4 ;  /* 0x0001e80406ff75b2 */ /* 0x0008e40008000100 */
[----:B----4-:R-:W-:Y:S01]  /*0d40*/  NOP ;  /* 0x0000000000007918 */ /* 0x010fe20000000000 */
.L_x_13:
[----:B------:R-:W4:Y:S01]  /*0d50*/  SHFL.IDX PT, R2, R52, RZ, 0x1f ;  /* 0x00001fff34027589 */ /* 0x000f2200000e0000 */
[----:B------:R-:W1:Y:S01]  /*0d60*/  S2UR UR51, SR_CTAID.X ;  /* 0x00000000003379c3 */ /* 0x000e620000002500 */
[----:B------:R-:W-:-:S07]  /*0d70*/  NOP ;  /* 0x0000000000007918 */ /* 0x000fce0000000000 */
[----:B------:R-:W1:Y:S01]  /*0d80*/  S2UR UR22, SR_CTAID.Y ;  /* 0x00000000001679c3 */ /* 0x000e620000002600 */
[----:B----4-:R-:W-:-:S13]  /*0d90*/  ISETP.NE.AND P0, PT, R2, 0x5, PT ;  /* 0x000000050200780c */ /* 0x010fda0003f05270 */
[----:B-1----:R-:W-:Y:S05]  /*0da0*/  @P0 BRA `(.L_x_14) ;  /* 0x0000000000480947 */ /* 0x002fea0003800000 */
[----:B--23--:R-:W1:Y:S01]  /*0db0*/  S2UR UR4, SR_CgaCtaId ;  /* 0x00000000000479c3 */ /* 0x00ce620000008800 */
        /* <DEDUP_REMOVED lines=10> */
[----:B-1----:R-:W-:Y:S01]  /*0e60*/  ULEA UR4, UR4, UR5, 0x18 ;  /* 0x0000000504047291 */ /* 0x002fe2000f8ec0ff */
[----:B------:R-:W1:Y:S11]  /*0e70*/  FENCE.VIEW.ASYNC.S ;  /* 0x00000000000073c6 */ /* 0x000e760000000000 */
[----:B-1----:R1:W4:Y:S01]  /*0e80*/  SYNCS.EXCH.64 URZ, [UR4+0x1f0], UR8 ;  /* 0x0001f00804ff75b2 */ /* 0x0023220008000100 */
[----:B------:R1:W2:Y:S01]  /*0e90*/  SYNCS.EXCH.64 URZ, [UR4+0x200], UR6 ;  /* 0x0002000604ff75b2 */ /* 0x0002a20008000100 */
[----:B------:R1:W3:Y:S01]  /*0ea0*/  SYNCS.EXCH.64 URZ, [UR4+0x1f8], UR8 ;  /* 0x0001f80804ff75b2 */ /* 0x0002e20008000100 */
[----:B------:R1:W1:Y:S01]  /*0eb0*/  SYNCS.EXCH.64 URZ, [UR4+0x208], UR6 ;  /* 0x0002080604ff75b2 */ /* 0x0002620008000100 */
[----:B------:R-:W-:Y:S01]  /*0ec0*/  NOP ;  /* 0x0000000000007918 */ /* 0x000fe20000000000 */
.L_x_14:
[----:B------:R-:W-:-:S05]  /*0ed0*/  CS2R.32 R45, SR_CgaSize ;  /* 0x00000000002d7805 */ /* 0x000fca0000008a00 */
[----:B------:R-:W-:-:S05]  /*0ee0*/  IMAD R45, R45, -0xa0, RZ ;  /* 0xffffff602d2d7824 */ /* 0x000fca00078e02ff */
[----:B--2---:R-:W-:-:S14]  /*0ef0*/  R2UR UR5, R45 ;  /* 0x000000002d0572ca */ /* 0x004fdc00000e0000 */
[----:B------:R-:W2:Y:S01]  /*0f00*/  LDCU UR5, c[0x0][UR5+0x2b0] ;  /* 0x00005600050577ac */ /* 0x000ea20008000800 */
[----:B------:R-:W-:Y:S02]  /*0f10*/  I2FP.F32.U32 R45, UR51 ;  /* 0x00000033002d7c45 */ /* 0x000fe40008201000 */
[----:B------:R-:W-:-:S05]  /*0f20*/  CS2R.32 R3, SR_CgaSize ;  /* 0x0000000000037805 */ /* 0x000fca0000008a00 */
[----:B------:R-:W-:-:S06]  /*0f30*/  IMAD R3, R3, -0xa0, RZ ;  /* 0xffffff6003037824 */ /* 0x000fcc00078e02ff */
[----:B------:R-:W4:Y:S01]  /*0f40*/  LDC R3, c[0x0][R3+0x2a0] ;  /* 0x0000a80003037b82 */ /* 0x000f220000000800 */
[----:B------:R-:W-:Y:S02]  /*0f50*/  I2FP.F32.U32 R44, UR22 ;  /* 0x00000016002c7c45 */ /* 0x000fe40008201000 */
[----:B------:R-:W-:-:S05]  /*0f60*/  CS2R.32 R16, SR_CgaSize ;  /* 0x0000000000107805 */ /* 0x000fca0000008a00 */
[----:B------:R-:W-:-:S05]  /*0f70*/  IMAD R16, R16, -0xa0, RZ ;  /* 0xffffff6010107824 */ /* 0x000fca00078e02ff */
[----:B-1-3--:R-:W-:-:S14]  /*0f80*/  R2UR UR4, R16 ;  /* 0x00000000100472ca */ /* 0x00afdc00000e0000 */
[----:B------:R-:W1:Y:S01]  /*0f90*/  LDCU UR4, c[0x0][UR4+0x2b4] ;  /* 0x00005680040477ac */ /* 0x000e620008000800 */
[----:B------:R-:W-:Y:S01]  /*0fa0*/  NOP ;  /* 0x0000000000007918 */ /* 0x000fe20000000000 */
[----:B------:R-:W3:Y:S01]  /*0fb0*/  S2R R16, SR_CTAID.Z ;  /* 0x0000000000107919 */ /* 0x000ee20000002700 */
[----:B------:R-:W4:Y:S01]  /*0fc0*/  LDCU UR18, c[0x0][0xc24] ;  /* 0x00018480ff1277ac */ /* 0x000f220008000800 */
[----:B------:R-:W-:-:S05]  /*0fd0*/  CS2R.32 R2, SR_CgaSize ;  /* 0x0000000000027805 */ /* 0x000fca0000008a00 */
[----:B------:R-:W-:-:S06]  /*0fe0*/  IMAD R2, R2, -0xa0, RZ ;  /* 0xffffff6002027824 */ /* 0x000fcc00078e02ff */
[----:B------:R-:W3:Y:S01]  /*0ff0*/  LDC R2, c[0x0][R2+0x2a4] ;  /* 0x0000a90002027b82 */ /* 0x000ee20000000800 */
[----:B--2---:R-:W-:Y:S01]  /*1000*/  FMUL R45, R45, UR5 ;  /* 0x000000052d2d7c20 */ /* 0x004fe20008400000 */
[----:B-1----:R-:W-:-:S05]  /*1010*/  FMUL R44, R44, UR4 ;  /* 0x000000042c2c7c20 */ /* 0x002fca0008400000 */
[----:B------:R-:W1:Y:S01]  /*1020*/  F2I.U32.TRUNC.NTZ R45, R45 ;  /* 0x0000002d002d7305 */ /* 0x000e62000020f000 */
[----:B----4-:R-:W-:-:S07]  /*1030*/  UISETP.GE.AND UP0, UPT, UR18, 0x1, UPT ;  /* 0x000000011200788c */ /* 0x010fce000bf06270 */
[----:B------:R-:W2:Y:S01]  /*1040*/  F2I.U32.TRUNC.NTZ R44, R44 ;  /* 0x0000002c002c7305 */ /* 0x000ea2000020f000 */
[----:B-1----:R-:W-:-:S05]  /*1050*/  IADD3 R45, PT, PT, -R45, RZ, RZ ;  /* 0x000000ff2d2d7210 */ /* 0x002fca0007ffe1ff */
[----:B------:R-:W-:Y:S01]  /*1060*/  IMAD R45, R3, R45, UR51 ;  /* 0x00000033032d7e24 */ /* 0x000fe2000f8e022d */
[----:B--2---:R-:W-:-:S05]  /*1070*/  IADD3 R44, PT, PT, -R44, RZ, RZ ;  /* 0x000000ff2c2c7210 */ /* 0x004fca0007ffe1ff */
[----:B---3--:R-:W-:Y:S01]  /*1080*/  IMAD R44, R2, R44, UR22 ;  /* 0x00000016022c7e24 */ /* 0x008fe2000f8e022c */
[----:B------:R-:W-:Y:S06]  /*1090*/  BAR.SYNC.DEFER_BLOCKING 0x0 ;  /* 0x0000000000007b1d */ /* 0x000fec0000010000 */
[----:B------:R-:W-:Y:S05]  /*10a0*/  BRA.U !UP0, `(.L_x_15) ;  /* 0x0000000108d47547 */ /* 0x000fea000b800000 */
[----:B------:R-:W1:Y:S01]  /*10b0*/  LDCU.128 UR24, c[0x0][0xc10] ;  /* 0x00018200ff1877ac */ /* 0x000e620008000c00 */
[----:B------:R-:W2:Y:S01]  /*10c0*/  LDCU UR14, c[0x0][0x370] ;  /* 0x00006e00ff0e77ac */ /* 0x000ea20008000800 */
[----:B------:R-:W3:Y:S01]  /*10d0*/  LDCU UR6, c[0x0][0x374] ;  /* 0x00006e80ff0677ac */ /* 0x000ee20008000800 */
[----:B------:R-:W4:Y:S01]  /*10e0*/  LDCU UR19, c[0x0][0xc0c] ;  /* 0x00018180ff1377ac */ /* 0x000f220008000800 */
[----:B------:R-:W4:Y:S01]  /*10f0*/  LDCU UR20, c[0x0][0xc20] ;  /* 0x00018400ff1477ac */ /* 0x000f220008000800 */
[----:B------:R-:W4:Y:S01]  /*1100*/  LDCU.64 UR16, c[0x0][0xc28] ;  /* 0x00018500ff1077ac */ /* 0x000f220008000a00 */
[----:B-1----:R-:W-:Y:S02]  /*1110*/  UISETP.NE.AND UP0, UPT, UR26, 0x1, UPT ;  /* 0x000000011a00788c */ /* 0x002fe4000bf05270 */
[----:B---3--:R-:W-:Y:S02]  /*1120*/  UIMAD.WIDE.U32 UR4, UR6, UR27, URZ ;  /* 0x0000001b060472a5 */ /* 0x008fe4000f8e00ff */
[----:B--2---:R-:W-:-:S02]  /*1130*/  UIMAD.WIDE.U32 UR8, UR14, UR24, URZ ;  /* 0x000000180e0872a5 */ /* 0x004fc4000f8e00ff */
[----:B----4-:R-:W-:Y:S02]  /*1140*/  UISETP.NE.AND UP1, UPT, UR19, 0x1, UPT ;  /* 0x000000011300788c */ /* 0x010fe4000bf25270 */
[----:B------:R-:W-:Y:S01]  /*1150*/  UISETP.NE.AND UP4, UPT, UR18, 0x1, UPT ;  /* 0x000000011200788c */ /* 0x000fe2000bf85270 */
[----:B------:R-:W-:Y:S01]  /*1160*/  UMOV UR4, UR5 ;  /* 0x0000000500047c82 */ /* 0x000fe20008000000 */
[----:B------:R-:W-:Y:S02]  /*1170*/  UIMAD.WIDE.U32 UR10, UR22, UR27, URZ ;  /* 0x0000001b160a72a5 */ /* 0x000fe4000f8e00ff */
[----:B------:R-:W-:Y:S02]  /*1180*/  @UP0 USHF.R.U32.HI UR6, URZ, UR20, UR4 ;  /* 0x00000014ff060299 */ /* 0x000fe40008011604 */
[----:B------:R-:W-:Y:S01]  /*1190*/  UIMAD.WIDE.U32 UR12, UR51, UR24, URZ ;  /* 0x00000018330c72a5 */ /* 0x000fe2000f8e00ff */
[----:B------:R-:W-:Y:S02]  /*11a0*/  UMOV UR4, UR9 ;  /* 0x0000000900047c82 */ /* 0x000fe40008000000 */
[----:B------:R-:W-:Y:S01]  /*11b0*/  UMOV UR7, UR11 ;  /* 0x0000000b00077c82 */ /* 0x000fe20008000000 */
[----:B------:R-:W-:-:S02]  /*11c0*/  @UP1 USHF.R.U32.HI UR14, URZ, UR25, UR4 ;  /* 0x00000019ff0e1299 */ /* 0x000fc40008011604 */
[----:B------:R-:W-:Y:S02]  /*11d0*/  UIMAD.WIDE.U32 UR4, UR6, UR16, URZ ;  /* 0x00000010060472a5 */ /* 0x000fe4000f8e00ff */
[----:B------:R-:W-:Y:S02]  /*11e0*/  UIMAD.WIDE.U32 UR8, UR14, UR16, URZ ;  /* 0x000000100e0872a5 */ /* 0x000fe4000f8e00ff */
[----:B------:R-:W-:-:S03]  /*11f0*/  USHF.R.U32.HI UR10, URZ, UR20, UR7 ;  /* 0x00000014ff0a7299 */ /* 0x000fc60008011607 */
[----:B------:R-:W-:Y:S01]  /*1200*/  UMOV UR4, UR5 ;  /* 0x0000000500047c82 */ /* 0x000fe20008000000 */
[----:B------:R-:W-:Y:S01]  /*1210*/  UMOV UR7, UR13 ;  /* 0x0000000d00077c82 */ /* 0x000fe20008000000 */
[----:B------:R-:W-:Y:S01]  /*1220*/  @UP4 USHF.R.U32.HI UR6, URZ, UR17, UR4 ;  /* 0x00000011ff064299 */ /* 0x000fe20008011604 */
[----:B------:R-:W-:Y:S01]  /*1230*/  UMOV UR5, UR9 ;  /* 0x0000000900057c82 */ /* 0x000fe20008000000 */
[----:B------:R-:W-:Y:S02]  /*1240*/  USHF.R.U32.HI UR7, URZ, UR25, UR7 ;  /* 0x00000019ff077299 */ /* 0x000fe40008011607 */
[----:B------:R-:W-:Y:S02]  /*1250*/  USEL UR4, UR22, UR10, !UP0 ;  /* 0x0000000a16047287 */ /* 0x000fe4000c000000 */
[----:B------:R-:W-:Y:S02]  /*1260*/  UIMAD UR6, UR6, UR18, URZ ;  /* 0x00000012060672a4 */ /* 0x000fe4000f8e02ff */
[----:B------:R-:W-:-:S02]  /*1270*/  @UP4 USHF.R.U32.HI UR14, URZ, UR17, UR5 ;  /* 0x00000011ff0e4299 */ /* 0x000fc40008011605 */
[----:B------:R-:W-:Y:S02]  /*1280*/  USEL UR5, UR51, UR7, !UP1 ;  /* 0x0000000733057287 */ /* 0x000fe4000c800000 */
[----:B------:R-:W-:Y:S02]  /*1290*/  UISETP.GE.AND UP0, UPT, UR4, UR6, UPT ;  /* 0x000000060400728c */ /* 0x000fe4000bf06270 */
[----:B------:R-:W-:Y:S02]  /*12a0*/  UIMAD UR8, UR14, UR18, URZ ;  /* 0x000000120e0872a4 */ /* 0x000fe4000f8e02ff */
[----:B------:R-:W-:Y:S02]  /*12b0*/  UIMAD.WIDE.U32 UR6, UR4, UR16, URZ ;  /* 0x00000010040672a5 */ /* 0x000fe4000f8e00ff */
[----:B------:R-:W-:Y:S02]  /*12c0*/  UISETP.GE.OR UP0, UPT, UR5, UR8, UP0 ;  /* 0x000000080500728c */ /* 0x000fe40008706670 */
[----:B------:R-:W-:-:S02]  /*12d0*/  UIMAD.WIDE.U32 UR8, UR5, UR16, URZ ;  /* 0x00000010050872a5 */ /* 0x000fc4000f8e00ff */
[----:B------:R-:W-:Y:S01]  /*12e0*/  UIADD3 UR10, UPT, UPT, -UR4, URZ, URZ ;  /* 0x000000ff040a7290 */ /* 0x000fe2000fffe1ff */
[----:B------:R-:W-:Y:S02]  /*12f0*/  UMOV UR6, UR7 ;  /* 0x0000000700067c82 */ /* 0x000fe40008000000 */
[----:B------:R-:W-:Y:S02]  /*1300*/  USHF.R.U32.HI UR6, URZ, UR17, UR6 ;  /* 0x00000011ff067299 */ /* 0x000fe40008011606 */
[----:B------:R-:W-:Y:S02]  /*1310*/  UIMAD UR10, UR26, UR10, UR22 ;  /* 0x0000000a1a0a72a4 */ /* 0x000fe4000f8e0216 */
[----:B------:R-:W-:Y:S01]  /*1320*/  USEL UR6, UR4, UR6, !UP4 ;  /* 0x0000000604067287 */ /* 0x000fe2000e000000 */
[----:B------:R-:W-:Y:S01]  /*1330*/  @!UP0 UMOV UR7, UR9 ;  /* 0x0000000900078c82 */ /* 0x000fe20008000000 */
[----:B------:R-:W-:Y:S02]  /*1340*/  UIADD3 UR9, UPT, UPT, -UR5, URZ, URZ ;  /* 0x000000ff05097290 */ /* 0x000fe4000fffe1ff */
[----:B------:R-:W-:-:S02]  /*1350*/  @!UP0 USHF.R.U32.HI UR7, URZ, UR17, UR7 ;  /* 0x00000011ff078299 */ /* 0x000fc40008011607 */
[----:B------:R-:W-:Y:S02]  /*1360*/  UIADD3 UR8, UPT, UPT, -UR6, URZ, URZ ;  /* 0x000000ff06087290 */ /* 0x000fe4000fffe1ff */
[----:B------:R-:W-:Y:S02]  /*1370*/  @!UP0 USEL UR7, UR5, UR7, !UP4 ;  /* 0x0000000705078287 */ /* 0x000fe4000e000000 */
[----:B------:R-:W-:Y:S02]  /*1380*/  UIMAD UR8, UR18, UR8, UR4 ;  /* 0x00000008120872a4 */ /* 0x000fe4000f8e0204 */
[----:B------:R-:W-:Y:S02]  /*1390*/  @!UP0 UIADD3 UR6, UPT, UPT, UR6, -UR7, URZ ;  /* 0x8000000706068290 */ /* 0x000fe4000fffe0ff */
[----:B------:R-:W-:Y:S02]  /*13a0*/  @!UP0 UIMAD UR8, UR8, UR14, UR7 ;  /* 0x0000000e080882a4 */ /* 0x000fe4000f8e0207 */
[----:B------:R-:W-:-:S02]  /*13b0*/  @!UP0 UIMAD UR4, UR6, UR18, UR5 ;  /* 0x00000012060482a4 */ /* 0x000fc4000f8e0205 */
[----:B------:R-:W-:Y:S02]  /*13c0*/  UIMAD UR6, UR19, UR9, UR51 ;  /* 0x00000009130672a4 */ /* 0x000fe4000f8e0233 */
[----:B------:R-:W-:Y:S01]  /*13d0*/  UIMAD UR22, UR4, UR26, UR10 ;  /* 0x0000001a041672a4 */ /* 0x000fe2000f8e020a */
[----:B------:R-:W-:Y:S02]  /*13e0*/  @!UP0 UMOV UR5, UR8 ;  /* 0x0000000800058c82 */ /* 0x000fe40008000000 */
[----:B------:R-:W-:-:S12]  /*13f0*/  UIMAD UR51, UR5, UR19, UR6 ;  /* 0x00000013053372a4 */ /* 0x000fd8000f8e0206 */
.L_x_15:
[----:B------:R-:W1:Y:S02]  /*1400*/  LDCU UR4, c[0x0][0xc30] ;  /* 0x00018600ff0477ac */ /* 0x000e640008000800 */
[----:B-1----:R-:W-:-:S09]  /*1410*/  UISETP.NE.AND UP0, UPT, UR4, 0x1, UPT ;  /* 0x000000010400788c */ /* 0x002fd2000bf05270 */
[----:B------:R-:W-:Y:S05]  /*1420*/  BRA.U UP0, `(.L_x_16) ;  /* 0x0000000100447547 */ /* 0x000fea000b800000 */
[----:B------:R-:W1:Y:S01]  /*1430*/  LDCU.128 UR8, c[0x0][0xc10] ;  /* 0x00018200ff0877ac */ /* 0x000e620008000c00 */
[----:B------:R-:W2:Y:S01]  /*1440*/  LDCU UR12, c[0x0][0xc0c] ;  /* 0x00018180ff0c77ac */ /* 0x000ea20008000800 */
[----:B------:R-:W3:Y:S01]  /*1450*/  LDCU UR13, c[0x0][0xc20] ;  /* 0x00018400ff0d77ac */ /* 0x000ee20008000800 */
[----:B-1----:R-:W-:Y:S02]  /*1460*/  UIMAD.WIDE.U32 UR6, UR51, UR8, URZ ;  /* 0x00000008330672a5 */ /* 0x002fe4000f8e00ff */
[----:B------:R-:W-:Y:S02]  /*1470*/  UIMAD.WIDE.U32 UR4, UR22, UR11, URZ ;  /* 0x0000000b160472a5 */ /* 0x000fe4000f8e00ff */
[----:B--2---:R-:W-:Y:S02]  /*1480*/  UISETP.NE.AND UP1, UPT, UR12, 0x1, UPT ;  /* 0x000000010c00788c */ /* 0x004fe4000bf25270 */
[----:B------:R-:W-:Y:S01]  /*1490*/  UISETP.NE.AND UP0, UPT, UR10, 0x1, UPT ;  /* 0x000000010a00788c */ /* 0x000fe2000bf05270 */
[----:B------:R-:W-:-:S02]  /*14a0*/  UMOV UR6, UR7 ;  /* 0x0000000700067c82 */ /* 0x000fc40008000000 */
[----:B------:R-:W-:Y:S01]  /*14b0*/  UMOV UR4, UR5 ;  /* 0x0000000500047c82 */ /* 0x000fe20008000000 */
[----:B------:R-:W-:Y:S02]  /*14c0*/  USHF.R.U32.HI UR6, URZ, UR9, UR6 ;  /* 0x00000009ff067299 */ /* 0x000fe40008011606 */
[----:B---3--:R-:W-:Y:S02]  /*14d0*/  USHF.R.U32.HI UR4, URZ, UR13, UR4 ;  /* 0x0000000dff047299 */ /* 0x008fe40008011604 */
[----:B------:R-:W-:Y:S02]  /*14e0*/  USEL UR5, UR51, UR6, !UP1 ;  /* 0x0000000633057287 */ /* 0x000fe4000c800000 */
[----:B------:R-:W-:-:S04]  /*14f0*/  USEL UR4, UR22, UR4, !UP0 ;  /* 0x0000000416047287 */ /* 0x000fc8000c000000 */
[----:B------:R-:W-:Y:S02]  /*1500*/  UIADD3 UR6, UPT, UPT, UR5, -UR4, URZ ;  /* 0x8000000405067290 */ /* 0x000fe4000fffe0ff */
[----:B------:R-:W-:Y:S02]  /*1510*/  UIADD3 UR4, UPT, UPT, -UR5, UR4, URZ ;  /* 0x0000000405047290 */ /* 0x000fe4000fffe1ff */
[----:B------:R-:W-:Y:S02]  /*1520*/  UIMAD UR22, UR6, UR10, UR22 ;  /* 0x0000000a061672a4 */ /* 0x000fe4000f8e0216 */
[----:B------:R-:W-:-:S12]  /*1530*/  UIMAD UR51, UR4, UR12, UR51 ;  /* 0x0000000c043372a4 */ /* 0x000fd8000f8e0233 */
.L_x_16:
[----:B------:R-:W-:Y:S01]  /*1540*/  BAR.SYNC.DEFER_BLOCKING 0x0 ;  /* 0x0000000000007b1d */ /* 0x000fe20000010000 */
[----:B------:R-:W-:Y:S01]  /*1550*/  UISETP.NE.AND UP0, UPT, UR15, 0x2, UPT ;  /* 0x000000020f00788c */ /* 0x000fe2000bf05270 */
[----:B------:R-:W-:Y:S02]  /*1560*/  ISETP.NE.OR P2, PT, R0, 0x2, !P2 ;  /* 0x000000020000780c */ /* 0x000fe40005745670 */
[----:B------:R-:W-:Y:S02]  /*1570*/  LOP3.LUT R0, R50, 0x1f, RZ, 0xc0, !PT ;  /* 0x0000001f32007812 */ /* 0x000fe400078ec0ff */
[----:B------:R-:W1:Y:S04]  /*1580*/  LDCU UR39, c[0x0][0xc24] ;  /* 0x00018480ff2777ac */ /* 0x000e680008000800 */
[----:B------:R-:W-:Y:S05]  /*1590*/  BRA.U UP0, `(.L_x_17) ;  /* 0x0000002500a07547 */ /* 0x000fea000b800000 */
[----:B------:R-:W2:Y:S01]  /*15a0*/  LDCU UR5, c[0x0][0x388] ;  /* 0x00007100ff0577ac */ /* 0x000ea20008000800 */
[----:B------:R-:W-:Y:S01]  /*15b0*/  PLOP3.LUT P1, PT, PT, PT, UP2, 0x80, 0x8 ;  /* 0x000000000008781c */ /* 0x000fe20003f2f028 */
[----:B------:R-:W-:Y:S01]  /*15c0*/  IMAD.MOV.U32 R2, RZ, RZ, RZ ;  /* 0x000000ffff027224 */ /* 0x000fe200078e00ff */
[----:B------:R-:W-:Y:S01]  /*15d0*/  ISETP.EQ.OR P3, PT, R0, RZ, P2 ;  /* 0x000000ff0000720c */ /* 0x000fe20001762670 */
[----:B------:R-:W3:Y:S01]  /*15e0*/  LDCU UR8, c[0x0][0x38c] ;  /* 0x00007180ff0877ac */ /* 0x000ee20008000800 */
[----:B------:R-:W-:Y:S01]  /*15f0*/  PLOP3.LUT P1, PT, P1, PT, PT, 0x8, 0x80 ;  /* 0x000000000080781c */ /* 0x000fe20000f2e170 */
[----:B------:R-:W4:Y:S01]  /*1600*/  LDCU.64 UR6, c[0x0][0x390] ;  /* 0x00007200ff0677ac */ /* 0x000f220008000a00 */
[----:B------:R-:W1:Y:S01]  /*1610*/  LDCU UR53, c[0x0][0x370] ;  /* 0x00006e00ff3577ac */ /* 0x000e620008000800 */
[----:B------:R-:W1:Y:S01]  /*1620*/  LDCU.64 UR42, c[0x0][0x348] ;  /* 0x00006900ff2a77ac */ /* 0x000e620008000a00 */
[----:B--2---:R-:W-:Y:S01]  /*1630*/  UIADD3 UR5, UPT, UPT, UR5, 0x1f, URZ ;  /* 0x0000001f05057890 */ /* 0x004fe2000fffe0ff */
[----:B------:R-:W2:Y:S03]  /*1640*/  LDCU UR52, c[0x0][0x374] ;  /* 0x00006e80ff3477ac */ /* 0x000ea60008000800 */
[----:B------:R-:W-:Y:S01]  /*1650*/  USHF.R.S32.HI UR4, URZ, 0x1f, UR5 ;  /* 0x0000001fff047899 */ /* 0x000fe20008011405 */
[----:B------:R-:W-:Y:S01]  /*1660*/  UMOV UR26, 0x1 ;  /* 0x00000001001a7882 */ /* 0x000fe20000000000 */
[----:B------:R-:W-:-:S02]  /*1670*/  UMOV UR30, URZ ;  /* 0x000000ff001e7c82 */ /* 0x000fc40008000000 */
[----:B------:R-:W-:Y:S01]  /*1680*/  ULEA.HI UR4, UR4, UR5, URZ, 0x5 ;  /* 0x0000000504047291 */ /* 0x000fe2000f8f28ff */
[----:B------:R-:W-:Y:S01]  /*1690*/  UMOV UR31, URZ ;  /* 0x000000ff001f7c82 */ /* 0x000fe20008000000 */
[----:B------:R-:W-:Y:S02]  /*16a0*/  UMOV UR38, URZ ;  /* 0x000000ff00267c82 */ /* 0x000fe40008000000 */
[----:B------:R-:W-:-:S04]  /*16b0*/  USHF.R.S32.HI UR4, URZ, 0x5, UR4 ;  /* 0x00000005ff047899 */ /* 0x000fc80008011404 */
[----:B---3--:R-:W-:-:S04]  /*16c0*/  UIMAD UR4, UR4, UR8, URZ ;  /* 0x00000008040472a4 */ /* 0x008fc8000f8e02ff */
[----:B----4-:R-:W-:-:S04]  /*16d0*/  UIMAD UR4, UR4, UR6, URZ ;  /* 0x00000006040472a4 */ /* 0x010fc8000f8e02ff */
[----:B------:R-:W-:-:S04]  /*16e0*/  UIMAD UR54, UR4, UR7, URZ ;  /* 0x00000007043672a4 */ /* 0x000fc8000f8e02ff */
[----:B------:R-:W-:Y:S02]  /*16f0*/  UISETP.NE.AND UP1, UPT, UR54, URZ, UPT ;  /* 0x000000ff3600728c */ /* 0x000fe4000bf25270 */
[----:B------:R-:W-:-:S04]  /*1700*/  UISETP.LT.U32.AND UP0, UPT, UR54, 0x1a, UPT ;  /* 0x0000001a3600788c */ /* 0x000fc8000bf01070 */
[----:B------:R-:W-:-:S04]  /*1710*/  USEL UR4, UR54, 0x1a, UP0 ;  /* 0x0000001a36047887 */ /* 0x000fc80008000000 */
[----:B------:R-:W-:Y:S02]  /*1720*/  UIADD3 UR5, UPT, UPT, UR4, -0x1, URZ ;  /* 0xffffffff04057890 */ /* 0x000fe4000fffe0ff */
[----:B------:R-:W-:Y:S02]  /*1730*/  @!UP1 UIADD3 UR5, UPT, UPT, UR4, URZ, URZ ;  /* 0x000000ff04059290 */ /* 0x000fe4000fffe0ff */
[----:B------:R-:W-:Y:S02]  /*1740*/  UIADD3 UR50, UPT, UPT, UR54, -UR4, URZ ;  /* 0x8000000436327290 */ /* 0x000fe4000fffe0ff */
[----:B-12---:R-:W-:-:S12]  /*1750*/  UIADD3 UR55, UPT, UPT, UR5, 0x1, URZ ;  /* 0x0000000105377890 */ /* 0x006fd8000fffe0ff */
.L_x_33:
[----:B------:R-:W1:Y:S01]  /*1760*/  S2UR UR36, SR_CgaCtaId ;  /* 0x00000000002479c3 */ /* 0x000e620000008800 */
[----:B------:R-:W-:Y:S01]  /*1770*/  UMOV UR4, 0x400 ;  /* 0x0000040000047882 */ /* 0x000fe20000000000 */
[----:B------:R-:W-:Y:S01]  /*1780*/  MOV R0, UR26 ;  /* 0x0000001a00007c02 */ /* 0x000fe20008000f00 */
[----:B------:R-:W-:Y:S02]  /*1790*/  UISETP.NE.AND UP0, UPT, UR54, URZ, UPT ;  /* 0x000000ff3600728c */ /* 0x000fe4000bf05270 */
[----:B------:R-:W-:Y:S01]  /*17a0*/  USHF.L.U32 UR18, UR22, 0x6, URZ ;  /* 0x0000000616127899 */ /* 0x000fe200080006ff */
[----:B------:R-:W-:Y:S01]  /*17b0*/  SHF.L.U32 R0, R0, 0x1f, RZ ;  /* 0x0000001f00007819 */ /* 0x000fe200000006ff */
[----:B------:R-:W-:Y:S01]  /*17c0*/  USHF.L.U32 UR44, UR51, 0x6, URZ ;  /* 0x00000006332c7899 */ /* 0x000fe200080006ff */
[----:B------:R-:W-:Y:S01]  /*17d0*/  UMOV UR27, URZ ;  /* 0x000000ff001b7c82 */ /* 0x000fe20008000000 */
[----:B------:R-:W-:Y:S01]  /*17e0*/  UMOV UR22, URZ ;  /* 0x000000ff00167c82 */ /* 0x000fe20008000000 */
[----:B------:R-:W-:Y:S01]  /*17f0*/  UMOV UR21, URZ ;  /* 0x000000ff00157c82 */ /* 0x000fe20008000000 */
[----:B------:R-:W-:Y:S01]  /*1800*/  UMOV UR20, URZ ;  /* 0x000000ff00147c82 */ /* 0x000fe20008000000 */
[----:B-1----:R-:W-:-:S04]  /*1810*/  ULEA UR36, UR36, UR4, 0x18 ;  /* 0x0000000424247291 */ /* 0x002fc8000f8ec0ff */
[----:B------:R-:W-:-:S09]  /*1820*/  ULEA UR4, UR30, UR36, 0x3 ;  /* 0x000000241e047291 */ /* 0x000fd2000f8e18ff */
[----:B------:R1:W2:Y:S01]  /*1830*/  SYNCS.PHASECHK.TRANS64.TRYWAIT P0, [UR4+0xd0], R0 ;  /* 0x0000d000ff0075a7 */ /* 0x0002a20008001104 */
[----:B------:R-:W-:Y:S05]  /*1840*/  BRA.U !UP0, `(.L_x_18) ;  /* 0x0000000508947547 */ /* 0x000fea000b800000 */
[----:B------:R-:W3:Y:S01]  /*1850*/  LDCU.128 UR12, c[0x0][0x480] ;  /* 0x00009000ff0c77ac */ /* 0x000ee20008000c00 */
[----:B------:R-:W4:Y:S01]  /*1860*/  LDCU.128 UR8, c[0x0][0x490] ;  /* 0x00009200ff0877ac */ /* 0x000f220008000c00 */
[----:B------:R-:W1:Y:S01]  /*1870*/  LDCU.64 UR20, c[0x0][0x4c0] ;  /* 0x00009800ff1477ac */ /* 0x000e620008000a00 */
[----:B------:R-:W1:Y:S01]  /*1880*/  LDCU.64 UR16, c[0x0][0x4f0] ;  /* 0x00009e00ff1077ac */ /* 0x000e620008000a00 */
[----:B------:R-:W1:Y:S01]  /*1890*/  LDCU UR19, c[0x0][0x4c8] ;  /* 0x00009900ff1377ac */ /* 0x000e620008000800 */
[----:B---3--:R-:W-:Y:S02]  /*18a0*/  UIMAD.WIDE.U32 UR4, UR44, UR13, URZ ;  /* 0x0000000d2c0472a5 */ /* 0x008fe4000f8e00ff */
[----:B------:R-:W-:Y:S02]  /*18b0*/  UISETP.NE.AND UP0, UPT, UR12, 0x1, UPT ;  /* 0x000000010c00788c */ /* 0x000fe4000bf05270 */
[----:B------:R-:W-:Y:S01]  /*18c0*/  USHF.R.U32.HI UR5, URZ, UR14, UR5 ;  /* 0x0000000eff057299 */ /* 0x000fe20008011605 */
[----:B------:R-:W3:Y:S03]  /*18d0*/  LDCU UR45, c[0x0][0x38c] ;  /* 0x00007180ff2d77ac */ /* 0x000ee60008000800 */
[----:B------:R-:W-:-:S02]  /*18e0*/  USEL UR5, UR44, UR5, !UP0 ;  /* 0x000000052c057287 */ /* 0x000fc4000c000000 */
[----:B------:R-:W-:Y:S02]  /*18f0*/  UISETP.NE.AND UP0, UPT, UR15, 0x1, UPT ;  /* 0x000000010f00788c */ /* 0x000fe4000bf05270 */
[----:B----4-:R-:W-:Y:S01]  /*1900*/  UIMAD.WIDE.U32 UR6, UR5, UR8, URZ ;  /* 0x00000008050672a5 */ /* 0x010fe2000f8e00ff */
[----:B------:R-:W4:Y:S01]  /*1910*/  LDCU UR8, c[0x0][0x4a0] ;  /* 0x00009400ff0877ac */ /* 0x000f220008000800 */
[----:B------:R-:W1:Y:S05]  /*1920*/  LDCU UR23, c[0x0][0x4cc] ;  /* 0x00009980ff1777ac */ /* 0x000e6a0008000800 */
[----:B------:R-:W-:Y:S01]  /*1930*/  UMOV UR4, UR7 ;  /* 0x0000000700047c82 */ /* 0x000fe20008000000 */
[----:B------:R-:W1:Y:S01]  /*1940*/  LDCU.64 UR40, c[0x0][0x390] ;  /* 0x00007200ff2877ac */ /* 0x000e620008000a00 */
[----:B------:R-:W-:Y:S01]  /*1950*/  USHF.R.U32.HI UR4, URZ, UR9, UR4 ;  /* 0x00000009ff047299 */ /* 0x000fe20008011604 */
[----:B------:R-:W1:Y:S03]  /*1960*/  LDCU UR9, c[0x0][0x4ec] ;  /* 0x00009d80ff0977ac */ /* 0x000e660008000800 */
[----:B------:R-:W-:-:S02]  /*1970*/  USEL UR4, UR5, UR4, !UP0 ;  /* 0x0000000405047287 */ /* 0x000fc4000c000000 */
[----:B------:R-:W-:Y:S02]  /*1980*/  UISETP.NE.AND UP0, UPT, UR10, 0x1, UPT ;  /* 0x000000010a00788c */ /* 0x000fe4000bf05270 */
[----:B------:R-:W-:Y:S01]  /*1990*/  UIMAD.WIDE.U32 UR6, UR4, UR11, URZ ;  /* 0x0000000b040672a5 */ /* 0x000fe2000f8e00ff */
[----:B------:R-:W1:Y:S01]  /*19a0*/  LDCU.64 UR24, c[0x0][0x4d0] ;  /* 0x00009a00ff1877ac */ /* 0x000e620008000a00 */
[----:B------:R-:W-:-:S05]  /*19b0*/  UIADD3 UR38, UPT, UPT, UR55, UR31, URZ ;  /* 0x0000001f37267290 */ /* 0x000fca000fffe0ff */
[----:B------:R-:W-:Y:S01]  /*19c0*/  UMOV UR6, UR7 ;  /* 0x0000000700067c82 */ /* 0x000fe20008000000 */
[----:B------:R-:W-:Y:S02]  /*19d0*/  UIADD3 UR7, UPT, UPT, -UR4, URZ, URZ ;  /* 0x000000ff04077290 */ /* 0x000fe4000fffe1ff */
[----:B----4-:R-:W-:Y:S02]  /*19e0*/  USHF.R.U32.HI UR6, URZ, UR8, UR6 ;  /* 0x00000008ff067299 */ /* 0x010fe40008011606 */
[----:B------:R-:W-:Y:S02]  /*19f0*/  UIADD3 UR8, UPT, UPT, -UR5, URZ, URZ ;  /* 0x000000ff05087290 */ /* 0x000fe4000fffe1ff */
[----:B------:R-:W-:Y:S02]  /*1a00*/  USEL UR14, UR4, UR6, !UP0 ;  /* 0x00000006040e7287 */ /* 0x000fe4000c000000 */
[----:B------:R-:W-:Y:S02]  /*1a10*/  UIMAD UR7, UR15, UR7, UR5 ;  /* 0x000000070f0772a4 */ /* 0x000fe4000f8e0205 */
[----:B------:R-:W-:-:S02]  /*1a20*/  UIADD3 UR6, UPT, UPT, -UR14, URZ, URZ ;  /* 0x000000ff0e067290 */ /* 0x000fc4000fffe1ff */
[----:B------:R-:W-:Y:S02]  /*1a30*/  UIMAD UR8, UR12, UR8, UR44 ;  /* 0x000000080c0872a4 */ /* 0x000fe4000f8e022c */
[----:B------:R-:W-:Y:S02]  /*1a40*/  UIMAD UR13, UR10, UR6, UR4 ;  /* 0x000000060a0d72a4 */ /* 0x000fe4000f8e0204 */
[----:B-1----:R-:W-:Y:S02]  /*1a50*/  UIMAD UR11, UR8, UR20, UR9 ;  /* 0x00000014080b72a4 */ /* 0x002fe4000f8e0209 */
[----:B------:R-:W-:Y:S01]  /*1a60*/  UIMAD UR12, UR7, UR21, UR16 ;  /* 0x00000015070c72a4 */ /* 0x000fe2000f8e0210 */
[----:B------:R-:W1:Y:S02]  /*1a70*/  LDCU.64 UR4, c[0x0][0x4f8] ;  /* 0x00009f00ff0477ac */ /* 0x000e640008000a00 */
[----:B------:R-:W4:Y:S01]  /*1a80*/  LDCU UR6, c[0x0][0x500] ;  /* 0x0000a000ff0677ac */ /* 0x000f220008000800 */
[----:B------:R-:W-:Y:S01]  /*1a90*/  UIMAD UR13, UR13, UR19, UR17 ;  /* 0x000000130d0d72a4 */ /* 0x000fe2000f8e0211 */
[----:B------:R-:W-:Y:S01]  /*1aa0*/  UMOV UR27, URZ ;  /* 0x000000ff001b7c82 */ /* 0x000fe20008000000 */
[----:B------:R-:W-:Y:S01]  /*1ab0*/  UMOV UR7, UR30 ;  /* 0x0000001e00077c82 */ /* 0x000fe20008000000 */
[----:B------:R-:W-:Y:S01]  /*1ac0*/  UMOV UR20, URZ ;  /* 0x000000ff00147c82 */ /* 0x000fe20008000000 */
[----:B------:R-:W-:Y:S01]  /*1ad0*/  UMOV UR21, URZ ;  /* 0x000000ff00157c82 */ /* 0x000fe20008000000 */
[----:B---3--:R-:W-:-:S07]  /*1ae0*/  UMOV UR22, URZ ;  /* 0x000000ff00167c82 */ /* 0x008fce0008000000 */
.L_x_23:
[----:B------:R-:W-:Y:S01]  /*1af0*/  @!P2 MOV R3, 0x2000 ;  /* 0x000020000003a802 */ /* 0x000fe20000000f00 */
[----:B------:R-:W-:Y:S01]  /*1b00*/  ULEA UR9, UR7, UR36, 0x3 ;  /* 0x0000002407097291 */ /* 0x000fe2000f8e18ff */
[----:B--2---:R-:W-:Y:S11]  /*1b10*/  @P0 BRA `(.L_x_19) ;  /* 0x0000000000100947 */ /* 0x004ff60003800000 */
[----:B------:R-:W-:Y:S04]  /*1b20*/  MOV R4, UR26 ;  /* 0x0000001a00047c02 */ /* 0x000fe80008000f00 */
[----:B------:R-:W-:Y:S04]  /*1b30*/  SHF.L.U32 R4, R4, 0x1f, RZ ;  /* 0x0000001f04047819 */ /* 0x000fe800000006ff */
[----:B------:R-:W2:Y:S02]  /*1b40*/  SYNCS.PHASECHK.TRANS64.TRYWAIT P0, [UR9+0xd0], R4 ;  /* 0x0000d004ff0075a7 */ /* 0x000ea40008001109 */
[----:B--2---:R-:W-:Y:S05]  /*1b50*/  @!P0 BRA `(.L_x_20) ;  /* 0x0000006800f88947 */ /* 0x004fea0003800000 */
.L_x_19:
[----:B------:R3:W-:Y:S01]  /*1b60*/  @!P2 SYNCS.ARRIVE.TRANS64 RZ, [UR9], R3 ;  /* 0x00000003ffffa9a7 */ /* 0x0007e20008000009 */
[----:B------:R-:W-:Y:S04]  /*1b70*/  BSSY.RECONVERGENT B0, `(.L_x_21) ;  /* 0x0000003000007945 */ /* 0x000fe80003800200 */
[----:B------:R-:W-:Y:S05]  /*1b80*/  @P3 BRA `(.L_x_22) ;  /* 0x0000000000043947 */ /* 0x000fea0003800000 */
[----:B-1--4-:R-:W-:Y:S05]  /*1b90*/  BPT.TRAP 0x1 ;  /* 0x000000040000795c */ /* 0x012fea0000300000 */
.L_x_22:
[----:B-1--4-:R-:W-:Y:S05]  /*1ba0*/  BSYNC.RECONVERGENT B0 ;  /* 0x0000000000007941 */ /* 0x012fea0003800200 */
.L_x_21:
[----:B------:R-:W-:Y:S02]  /*1bb0*/  UIADD3 UR8, UPT, UPT, UR7, 0x1, URZ ;  /* 0x0000000107087890 */ /* 0x000fe4000fffe0ff */
[----:B------:R-:W-:Y:S02]  /*1bc0*/  UIMAD UR15, UR20, UR23, UR4 ;  /* 0x00000017140f72a4 */ /* 0x000fe4000f8e0204 */
[----:B------:R-:W-:Y:S02]  /*1bd0*/  UISETP.NE.AND UP0, UPT, UR8, 0x1a, UPT ;  /* 0x0000001a0800788c */ /* 0x000fe4000bf05270 */
[----:B------:R-:W-:Y:S02]  /*1be0*/  ULEA UR16, UR7, UR36, 0xc ;  /* 0x0000002407107291 */ /* 0x000fe4000f8e60ff */
[----:B------:R-:W-:Y:S02]  /*1bf0*/  USEL UR10, URZ, 0x1, UP0 ;  /* 0x00000001ff0a7887 */ /* 0x000fe40008000000 */
[----:B------:R-:W-:Y:S02]  /*1c00*/  USEL UR30, UR8, URZ, UP0 ;  /* 0x000000ff081e7287 */ /* 0x000fe40008000000 */
[----:B------:R-:W-:Y:S02]  /*1c10*/  ULOP3.LUT UR26, UR26, UR10, URZ, 0x3c, !UPT ;  /* 0x0000000a1a1a7292 */ /* 0x000fe4000f8e3cff */
[----:B------:R-:W-:Y:S02]  /*1c20*/  ULEA UR8, UR30, UR36, 0x3 ;  /* 0x000000241e087291 */ /* 0x000fe4000f8e18ff */
[----:B------:R-:W-:Y:S02]  /*1c30*/  UIADD3 UR34, UP0, UPT, UR42, 0x80, URZ ;  /* 0x000000802a227890 */ /* 0x000fe4000ff1e0ff */
[----:B------:R-:W-:Y:S01]  /*1c40*/  USHF.L.U32 UR10, UR27, 0x5, URZ ;  /* 0x000000051b0a7899 */ /* 0x000fe200080006ff */
[----:B--2---:R-:W-:Y:S01]  /*1c50*/  MOV R0, UR26 ;  /* 0x0000001a00007c02 */ /* 0x004fe20008000f00 */
[----:B------:R-:W-:Y:S02]  /*1c60*/  UIADD3.X UR35, UPT, UPT, URZ, UR43, URZ, UP0, !UPT ;  /* 0x0000002bff237290 */ /* 0x000fe400087fe4ff */
[----:B------:R-:W-:Y:S01]  /*1c70*/  UIADD3 UR32, UP3, UPT, UR42, 0x200, URZ ;  /* 0x000002002a207890 */ /* 0x000fe2000ff7e0ff */
[----:B------:R-:W-:Y:S01]  /*1c80*/  SHF.L.U32 R0, R0, 0x1f, RZ ;  /* 0x0000001f00007819 */ /* 0x000fe200000006ff */
[----:B------:R-:W-:Y:S02]  /*1c90*/  UIADD3 UR37, UPT, UPT, UR20, 0x1, URZ ;  /* 0x0000000114257890 */ /* 0x000fe4000fffe0ff */
[----:B------:R-:W-:Y:S01]  /*1ca0*/  UIADD3.X UR33, UPT, UPT, URZ, UR43, URZ, UP3, !UPT ;  /* 0x0000002bff217290 */ /* 0x000fe20009ffe4ff */
[----:B------:R1:W2:Y:S01]  /*1cb0*/  SYNCS.PHASECHK.TRANS64.TRYWAIT P0, [UR8+0xd0], R0 ;  /* 0x0000d000ff0075a7 */ /* 0x0002a20008001108 */
[----:B------:R-:W-:Y:S02]  /*1cc0*/  UIMAD UR8, UR21, UR24, UR5 ;  /* 0x00000018150872a4 */ /* 0x000fe4000f8e0205 */
[----:B------:R-:W-:Y:S02]  /*1cd0*/  UIMAD UR7, UR22, UR25, UR6 ;  /* 0x00000019160772a4 */ /* 0x000fe4000f8e0206 */
[----:B------:R-:W-:Y:S02]  /*1ce0*/  ULEA UR15, UR8, UR15, 0x5 ;  /* 0x0000000f080f7291 */ /* 0x000fe4000f8e28ff */
[----:B------:R-:W-:Y:S02]  /*1cf0*/  UIADD3 UR8, UPT, UPT, UR16, 0x3600, URZ ;  /* 0x0000360010087890 */ /* 0x000fe4000fffe0ff */
[----:B------:R-:W-:Y:S02]  /*1d00*/  ULEA UR7, UR7, UR15, 0xa ;  /* 0x0000000f07077291 */ /* 0x000fe4000f8e50ff */
[----:B------:R-:W-:Y:S02]  /*1d10*/  UIADD3 UR16, UPT, UPT, UR16, 0x1d600, URZ ;  /* 0x0001d60010107890 */ /* 0x000fe4000fffe0ff */
[----:B------:R-:W-:Y:S02]  /*1d20*/  UPRMT UR7, UR7, 0x5410, URZ ;  /* 0x0000541007077896 */ /* 0x000fe400080000ff */
[----:B------:R-:W-:Y:S02]  /*1d30*/  UISETP.NE.AND UP2, UPT, UR37, UR45, UPT ;  /* 0x0000002d2500728c */ /* 0x000fe4000bf45270 */
[----:B------:R-:W-:Y:S02]  /*1d40*/  UIADD3 UR29, UPT, UPT, UR21, 0x1, URZ ;  /* 0x00000001151d7890 */ /* 0x000fe4000fffe0ff */
[----:B------:R-:W-:Y:S02]  /*1d50*/  UIADD3 UR28, UPT, UPT, UR22, 0x1, URZ ;  /* 0x00000001161c7890 */ /* 0x000fe4000fffe0ff */
[----:B------:R-:W-:Y:S01]  /*1d60*/  UIADD3 UR31, UPT, UPT, UR31, 0x1, URZ ;  /* 0x000000011f1f7890 */ /* 0x000fe2000fffe0ff */
[----:B------:R4:W-:Y:S01]  /*1d70*/  UTMALDG.5D.IM2COL [UR8], [UR34], UR7 ;  /* 0x00000008220073b4 */ /* 0x0009e20008060007 */
[----:B------:R-:W-:Y:S01]  /*1d80*/  UMOV UR46, 0x0 ;  /* 0x00000000002e7882 */ /* 0x000fe20000000000 */
[----:B------:R-:W-:Y:S01]  /*1d90*/  UMOV UR47, 0x10000000 ;  /* 0x10000000002f7882 */ /* 0x000fe20000000000 */
[----:B------:R-:W-:Y:S01]  /*1da0*/  UMOV UR17, UR9 ;  /* 0x0000000900117c82 */ /* 0x000fe20008000000 */
[----:B------:R-:W-:Y:S01]  /*1db0*/  @UP2 UIADD3 UR29, UPT, UPT, UR21, URZ, URZ ;  /* 0x000000ff151d2290 */ /* 0x000fe2000fffe0ff */
[----:B------:R-:W-:Y:S03]  /*1dc0*/  UMOV UR19, UR10 ;  /* 0x0000000a00137c82 */ /* 0x000fe60008000000 */
[----:B------:R-:W-:Y:S01]  /*1dd0*/  UISETP.NE.AND UP1, UPT, UR29, UR40, UPT ;  /* 0x000000281d00728c */ /* 0x000fe2000bf25270 */
[----:B------:R3:W-:Y:S10]  /*1de0*/  UTMALDG.5D [UR16], [UR32], desc[UR46] ;  /* 0x00002e10200075b4 */ /* 0x0007f40008021000 */
[----:B------:R-:W-:Y:S04]  /*1df0*/  @UP1 UIADD3 UR28, UPT, UPT, UR22, URZ, URZ ;  /* 0x000000ff161c1290 */ /* 0x000fe8000fffe0ff */
[----:B------:R-:W-:Y:S02]  /*1e00*/  UISETP.NE.AND UP0, UPT, UR28, UR41, UPT ;  /* 0x000000291c00728c */ /* 0x000fe4000bf05270 */
[----:B----4-:R-:W-:Y:S09]  /*1e10*/  UIADD3 UR8, UPT, UPT, UR27, 0x1, URZ ;  /* 0x000000011b087890 */ /* 0x010ff2000fffe0ff */
[----:B------:R-:W-:Y:S01]  /*1e20*/  @UP0 UIADD3 UR8, UPT, UPT, UR27, URZ, URZ ;  /* 0x000000ff1b080290 */ /* 0x000fe2000fffe0ff */
[----:B------:R-:W-:Y:S06]  /*1e30*/  UMOV UR7, UR30 ;  /* 0x0000001e00077c82 */ /* 0x000fec0008000000 */
[----:B------:R-:W-:Y:S01]  /*1e40*/  UMOV UR27, UR8 ;  /* 0x00000008001b7c82 */ /* 0x000fe20008000000 */
[----:B---3--:R-:W-:Y:S02]  /*1e50*/  USEL UR22, UR28, URZ, UP0 ;  /* 0x000000ff1c167287 */ /* 0x008fe40008000000 */
[----:B------:R-:W-:Y:S02]  /*1e60*/  UISETP.NE.AND UP0, UPT, UR31, UR38, UPT ;  /* 0x000000261f00728c */ /* 0x000fe4000bf05270 */
[----:B------:R-:W-:Y:S02]  /*1e70*/  USEL UR20, UR37, URZ, UP2 ;  /* 0x000000ff25147287 */ /* 0x000fe40009000000 */
[----:B------:R-:W-:Y:S05]  /*1e80*/  USEL UR21, UR29, URZ, UP1 ;  /* 0x000000ff1d157287 */ /* 0x000fea0008800000 */
[----:B-1----:R-:W-:Y:S07]  /*1e90*/  BRA.U UP0, `(.L_x_23) ;  /* 0xfffffffd00147547 */ /* 0x002fee000b83ffff */
.L_x_18:
[----:B------:R-:W-:Y:S01]  /*1ea0*/  ULEA UR4, UR30, UR36, 0x3 ;  /* 0x000000241e047291 */ /* 0x000fe2000f8e18ff */
[----:B-1----:R-:W-:Y:S01]  /*1eb0*/  MOV R0, UR26 ;  /* 0x0000001a00007c02 */ /* 0x002fe20008000f00 */
[----:B------:R-:W-:Y:S01]  /*1ec0*/  @!P1 SYNCS.ARRIVE.TRANS64.A1T0 RZ, [UR36+0x1d8], RZ ;  /* 0x0001d8ffffff99a7 */ /* 0x000fe20008100024 */
[----:B------:R-:W-:Y:S02]  /*1ed0*/  UISETP.GE.AND UP0, UPT, UR50, 0x1, UPT ;  /* 0x000000013200788c */ /* 0x000fe4000bf06270 */
[----:B------:R-:W-:-:S04]  /*1ee0*/  SHF.L.U32 R0, R0, 0x1f, RZ ;  /* 0x0000001f00007819 */ /* 0x000fc800000006ff */
[----:B--2---:R1:W2:Y:S03]  /*1ef0*/  SYNCS.PHASECHK.TRANS64.TRYWAIT P0, [UR4+0xd0], R0 ;  /* 0x0000d000ff0075a7 */ /* 0x0042a60008001104 */
[----:B------:R-:W-:Y:S05]  /*1f00*/  BRA.U !UP0, `(.L_x_24) ;  /* 0x00000005088c7547 */ /* 0x000fea000b800000 */
[----:B------:R-:W3:Y:S01]  /*1f10*/  LDCU.128 UR8, c[0x0][0x480] ;  /* 0x00009000ff0877ac */ /* 0x000ee20008000c00 */
[----:B------:R-:W4:Y:S01]  /*1f20*/  LDCU.128 UR32, c[0x0][0x490] ;  /* 0x00009200ff2077ac */ /* 0x000f220008000c00 */
[----:B------:R-:W1:Y:S01]  /*1f30*/  LDCU.64 UR28, c[0x0][0x4c0] ;  /* 0x00009800ff1c77ac */ /* 0x000e620008000a00 */
[----:B------:R-:W1:Y:S01]  /*1f40*/  LDCU UR13, c[0x0][0x4c8] ;  /* 0x00009900ff0d77ac */ /* 0x000e620008000800 */
[----:B------:R-:W1:Y:S01]  /*1f50*/  LDCU.64 UR16, c[0x0][0x4f0] ;  /* 0x00009e00ff1077ac */ /* 0x000e620008000a00 */
[----:B---3--:R-:W-:Y:S02]  /*1f60*/  UIMAD.WIDE.U32 UR4, UR44, UR9, URZ ;  /* 0x000000092c0472a5 */ /* 0x008fe4000f8e00ff */
[----:B------:R-:W-:Y:S02]  /*1f70*/  UISETP.NE.AND UP0, UPT, UR8, 0x1, UPT ;  /* 0x000000010800788c */ /* 0x000fe4000bf05270 */
[----:B------:R-:W-:Y:S01]  /*1f80*/  USHF.R.U32.HI UR5, URZ, UR10, UR5 ;  /* 0x0000000aff057299 */ /* 0x000fe20008011605 */
[----:B------:R-:W3:Y:S03]  /*1f90*/  LDCU UR9, c[0x0][0x4a0] ;  /* 0x00009400ff0977ac */ /* 0x000ee60008000800 */
[----:B------:R-:W-:-:S02]  /*1fa0*/  USEL UR5, UR44, UR5, !UP0 ;  /* 0x000000052c057287 */ /* 0x000fc4000c000000 */
[----:B------:R-:W-:Y:S02]  /*1fb0*/  UISETP.NE.AND UP0, UPT, UR11, 0x1, UPT ;  /* 0x000000010b00788c */ /* 0x000fe4000bf05270 */
[----:B----4-:R-:W-:Y:S01]  /*1fc0*/  UIMAD.WIDE.U32 UR6, UR5, UR32, URZ ;  /* 0x00000020050672a5 */ /* 0x010fe2000f8e00ff */
[----:B------:R-:W1:Y:S01]  /*1fd0*/  LDCU UR10, c[0x0][0x4ec] ;  /* 0x00009d80ff0a77ac */ /* 0x000e620008000800 */
[----:B------:R-:W4:Y:S05]  /*1fe0*/  LDCU UR46, c[0x0][0x38c] ;  /* 0x00007180ff2e77ac */ /* 0x000f2a0008000800 */
[----:B------:R-:W-:Y:S01]  /*1ff0*/  UMOV UR4, UR7 ;  /* 0x0000000700047c82 */ /* 0x000fe20008000000 */
[----:B------:R-:W1:Y:S01]  /*2000*/  LDCU UR23, c[0x0][0x4cc] ;  /* 0x00009980ff1777ac */ /* 0x000e620008000800 */
[----:B------:R-:W-:Y:S01]  /*2010*/  USHF.R.U32.HI UR4, URZ, UR33, UR4 ;  /* 0x00000021ff047299 */ /* 0x000fe20008011604 */
[----:B------:R-:W1:Y:S03]  /*2020*/  LDCU.64 UR40, c[0x0][0x390] ;  /* 0x00007200ff2877ac */ /* 0x000e660008000a00 */
[----:B------:R-:W-:-:S02]  /*2030*/  USEL UR4, UR5, UR4, !UP0 ;  /* 0x0000000405047287 */ /* 0x000fc4000c000000 */
[----:B------:R-:W-:Y:S02]  /*2040*/  UISETP.NE.AND UP0, UPT, UR34, 0x1, UPT ;  /* 0x000000012200788c */ /* 0x000fe4000bf05270 */
[----:B------:R-:W-:Y:S01]  /*2050*/  UIMAD.WIDE.U32 UR6, UR4, UR35, URZ ;  /* 0x00000023040672a5 */ /* 0x000fe2000f8e00ff */
[----:B------:R-:W1:Y:S01]  /*2060*/  LDCU.64 UR24, c[0x0][0x4d0] ;  /* 0x00009a00ff1877ac */ /* 0x000e620008000a00 */
[----:B------:R-:W-:-:S05]  /*2070*/  UIADD3 UR38, UPT, UPT, UR50, UR38, URZ ;  /* 0x0000002632267290 */ /* 0x000fca000fffe0ff */
[----:B------:R-:W-:Y:S01]  /*2080*/  UMOV UR6, UR7 ;  /* 0x0000000700067c82 */ /* 0x000fe20008000000 */
[----:B------:R-:W-:Y:S02]  /*2090*/  UIADD3 UR7, UPT, UPT, -UR5, URZ, URZ ;  /* 0x000000ff05077290 */ /* 0x000fe4000fffe1ff */
[----:B---3--:R-:W-:Y:S02]  /*20a0*/  USHF.R.U32.HI UR6, URZ, UR9, UR6 ;  /* 0x00000009ff067299 */ /* 0x008fe40008011606 */
[----:B------:R-:W-:Y:S02]  /*20b0*/  UIMAD UR7, UR8, UR7, UR44 ;  /* 0x00000007080772a4 */ /* 0x000fe4000f8e022c */
[----:B------:R-:W-:Y:S02]  /*20c0*/  USEL UR14, UR4, UR6, !UP0 ;  /* 0x00000006040e7287 */ /* 0x000fe4000c000000 */
[----:B------:R-:W-:Y:S02]  /*20d0*/  UIADD3 UR6, UPT, UPT, -UR4, URZ, URZ ;  /* 0x000000ff04067290 */ /* 0x000fe4000fffe1ff */
[----:B------:R-:W-:-:S02]  /*20e0*/  UIADD3 UR9, UPT, UPT, -UR14, URZ, URZ ;  /* 0x000000ff0e097290 */ /* 0x000fc4000fffe1ff */
[----:B------:R-:W-:Y:S02]  /*20f0*/  UIMAD UR12, UR11, UR6, UR5 ;  /* 0x000000060b0c72a4 */ /* 0x000fe4000f8e0205 */
[----:B------:R-:W-:Y:S02]  /*2100*/  UIMAD UR9, UR34, UR9, UR4 ;  /* 0x00000009220972a4 */ /* 0x000fe4000f8e0204 */
[----:B-1----:R-:W-:Y:S01]  /*2110*/  UIMAD UR11, UR7, UR28, UR10 ;  /* 0x0000001c070b72a4 */ /* 0x002fe2000f8e020a */
[----:B------:R-:W1:Y:S02]  /*2120*/  LDCU.64 UR4, c[0x0][0x4f8] ;  /* 0x00009f00ff0477ac */ /* 0x000e640008000a00 */
[----:B------:R-:W3:Y:S01]  /*2130*/  LDCU UR6, c[0x0][0x500] ;  /* 0x0000a000ff0677ac */ /* 0x000ee20008000800 */
[----:B------:R-:W-:Y:S02]  /*2140*/  UIMAD UR12, UR12, UR29, UR16 ;  /* 0x0000001d0c0c72a4 */ /* 0x000fe4000f8e0210 */
[----:B------:R-:W-:Y:S01]  /*2150*/  UIMAD UR13, UR9, UR13, UR17 ;  /* 0x0000000d090d72a4 */ /* 0x000fe2000f8e0211 */
[----:B------:R-:W-:Y:S01]  /*2160*/  UMOV UR37, UR50 ;  /* 0x0000003200257c82 */ /* 0x000fe20008000000 */
[----:B----4-:R-:W-:-:S10]  /*2170*/  UMOV UR7, UR30 ;  /* 0x0000001e00077c82 */ /* 0x010fd40008000000 */
.L_x_29:
[----:B------:R-:W-:Y:S01]  /*2180*/  @!P2 MOV R3, 0x2000 ;  /* 0x000020000003a802 */ /* 0x000fe20000000f00 */
[----:B------:R-:W-:Y:S01]  /*2190*/  ULEA UR9, UR7, UR36, 0x3 ;  /* 0x0000002407097291 */ /* 0x000fe2000f8e18ff */
[----:B--2---:R-:W-:Y:S11]  /*21a0*/  @P0 BRA `(.L_x_25) ;  /* 0x0000000000100947 */ /* 0x004ff60003800000 */
[----:B------:R-:W-:Y:S04]  /*21b0*/  MOV R4, UR26 ;  /* 0x0000001a00047c02 */ /* 0x000fe80008000f00 */
[----:B------:R-:W-:Y:S04]  /*21c0*/  SHF.L.U32 R4, R4, 0x1f, RZ ;  /* 0x0000001f04047819 */ /* 0x000fe800000006ff */
[----:B------:R-:W2:Y:S02]  /*21d0*/  SYNCS.PHASECHK.TRANS64.TRYWAIT P0, [UR9+0xd0], R4 ;  /* 0x0000d004ff0075a7 */ /* 0x000ea40008001109 */
[----:B--2---:R-:W-:Y:S05]  /*21e0*/  @!P0 BRA `(.L_x_26) ;  /* 0x00000064006c8947 */ /* 0x004fea0003800000 */
.L_x_25:
[----:B------:R4:W-:Y:S01]  /*21f0*/  @!P2 SYNCS.ARRIVE.TRANS64 RZ, [UR9], R3 ;  /* 0x00000003ffffa9a7 */ /* 0x0009e20008000009 */
[----:B------:R-:W-:Y:S04]  /*2200*/  BSSY.RECONVERGENT B0, `(.L_x_27) ;  /* 0x0000003000007945 */ /* 0x000fe80003800200 */
[----:B------:R-:W-:Y:S05]  /*2210*/  @P3 BRA `(.L_x_28) ;  /* 0x0000000000043947 */ /* 0x000fea0003800000 */
[----:B-1-3--:R-:W-:Y:S05]  /*2220*/  BPT.TRAP 0x1 ;  /* 0x000000040000795c */ /* 0x00afea0000300000 */
.L_x_28:
[----:B-1-3--:R-:W-:Y:S05]  /*2230*/  BSYNC.RECONVERGENT B0 ;  /* 0x0000000000007941 */ /* 0x00afea0003800200 */
.L_x_27:
        /* <DEDUP_REMOVED lines=8> */
[----:B------:R-:W-:Y:S02]  /*22c0*/  UIMAD UR10, UR21, UR24, UR5 ;  /* 0x00000018150a72a4 */ /* 0x000fe4000f8e0205 */
[----:B------:R-:W-:Y:S01]  /*22d0*/  UIMAD UR7, UR22, UR25, UR6 ;  /* 0x00000019160772a4 */ /* 0x000fe2000f8e0206 */
[----:B--2---:R-:W-:Y:S01]  /*22e0*/  MOV R0, UR26 ;  /* 0x0000001a00007c02 */ /* 0x004fe20008000f00 */
[----:B------:R-:W-:Y:S02]  /*22f0*/  ULEA UR10, UR10, UR15, 0x5 ;  /* 0x0000000f0a0a7291 */ /* 0x000fe4000f8e28ff */
[----:B------:R-:W-:Y:S01]  /*2300*/  UIADD3 UR34, UP0, UPT, UR42, 0x80, URZ ;  /* 0x000000802a227890 */ /* 0x000fe2000ff1e0ff */
[----:B------:R-:W-:Y:S01]  /*2310*/  SHF.L.U32 R0, R0, 0x1f, RZ ;  /* 0x0000001f00007819 */ /* 0x000fe200000006ff */
[----:B------:R-:W-:Y:S02]  /*2320*/  ULEA UR7, UR7, UR10, 0xa ;  /* 0x0000000a07077291 */ /* 0x000fe4000f8e50ff */
[----:B------:R-:W-:Y:S01]  /*2330*/  USHF.L.U32 UR19, UR27, 0x5, URZ ;  /* 0x000000051b137899 */ /* 0x000fe200080006ff */
[----:B------:R1:W2:Y:S01]  /*2340*/  SYNCS.PHASECHK.TRANS64.TRYWAIT P0, [UR8+0xd0], R0 ;  /* 0x0000d000ff0075a7 */ /* 0x0002a20008001108 */
[----:B------:R-:W-:Y:S02]  /*2350*/  UIADD3.X UR35, UPT, UPT, URZ, UR43, URZ, UP0, !UPT ;  /* 0x0000002bff237290 */ /* 0x000fe400087fe4ff */
[----:B------:R-:W-:Y:S02]  /*2360*/  UIADD3 UR8, UPT, UPT, UR16, 0x3600, URZ ;  /* 0x0000360010087890 */ /* 0x000fe4000fffe0ff */
[----:B------:R-:W-:Y:S02]  /*2370*/  UPRMT UR7, UR7, 0x5410, URZ ;  /* 0x0000541007077896 */ /* 0x000fe400080000ff */
[----:B------:R-:W-:Y:S02]  /*2380*/  UIADD3 UR32, UP3, UPT, UR42, 0x200, URZ ;  /* 0x000002002a207890 */ /* 0x000fe4000ff7e0ff */
[----:B------:R-:W-:Y:S02]  /*2390*/  UIADD3 UR16, UPT, UPT, UR16, 0x1d600, URZ ;  /* 0x0001d60010107890 */ /* 0x000fe4000fffe0ff */
[----:B------:R-:W-:Y:S02]  /*23a0*/  UIADD3.X UR33, UPT, UPT, URZ, UR43, URZ, UP3, !UPT ;  /* 0x0000002bff217290 */ /* 0x000fe40009ffe4ff */
[----:B------:R-:W-:Y:S02]  /*23b0*/  UIADD3 UR31, UPT, UPT, UR20, 0x1, URZ ;  /* 0x00000001141f7890 */ /* 0x000fe4000fffe0ff */
[----:B------:R-:W-:Y:S02]  /*23c0*/  UIADD3 UR29, UPT, UPT, UR21, 0x1, URZ ;  /* 0x00000001151d7890 */ /* 0x000fe4000fffe0ff */
[----:B------:R-:W-:Y:S02]  /*23d0*/  UISETP.NE.AND UP2, UPT, UR31, UR46, UPT ;  /* 0x0000002e1f00728c */ /* 0x000fe4000bf45270 */
[----:B------:R-:W-:Y:S01]  /*23e0*/  UIADD3 UR28, UPT, UPT, UR22, 0x1, URZ ;  /* 0x00000001161c7890 */ /* 0x000fe2000fffe0ff */
[----:B------:R-:W-:Y:S01]  /*23f0*/  UMOV UR10, UR19 ;  /* 0x00000013000a7c82 */ /* 0x000fe20008000000 */
[----:B------:R-:W-:Y:S01]  /*2400*/  UMOV UR44, 0x0 ;  /* 0x00000000002c7882 */ /* 0x000fe20000000000 */
[----:B------:R3:W-:Y:S01]  /*2410*/  UTMALDG.5D.IM2COL [UR8], [UR34], UR7 ;  /* 0x00000008220073b4 */ /* 0x0007e20008060007 */
[----:B------:R-:W-:Y:S01]  /*2420*/  UMOV UR45, 0x10000000 ;  /* 0x10000000002d7882 */ /* 0x000fe20000000000 */
[----:B------:R-:W-:Y:S04]  /*2430*/  UMOV UR17, UR9 ;  /* 0x0000000900117c82 */ /* 0x000fe80008000000 */
[----:B------:R-:W-:Y:S01]  /*2440*/  @UP2 UIADD3 UR29, UPT, UPT, UR21, URZ, URZ ;  /* 0x000000ff151d2290 */ /* 0x000fe2000fffe0ff */
[----:B------:R4:W-:Y:S03]  /*2450*/  UTMALDG.5D [UR16], [UR32], desc[UR44] ;  /* 0x00002c10200075b4 */ /* 0x0009e60008021000 */
[----:B------:R-:W-:Y:S11]  /*2460*/  UISETP.NE.AND UP1, UPT, UR29, UR40, UPT ;  /* 0x000000281d00728c */ /* 0x000ff6000bf25270 */
[----:B------:R-:W-:Y:S04]  /*2470*/  @UP1 UIADD3 UR28, UPT, UPT, UR22, URZ, URZ ;  /* 0x000000ff161c1290 */ /* 0x000fe8000fffe0ff */
[----:B------:R-:W-:Y:S02]  /*2480*/  UISETP.NE.AND UP0, UPT, UR28, UR41, UPT ;  /* 0x000000291c00728c */ /* 0x000fe4000bf05270 */
[----:B---3--:R-:W-:Y:S09]  /*2490*/  UIADD3 UR8, UPT, UPT, UR27, 0x1, URZ ;  /* 0x000000011b087890 */ /* 0x008ff2000fffe0ff */
[----:B------:R-:W-:Y:S02]  /*24a0*/  @UP0 UIADD3 UR8, UPT, UPT, UR27, URZ, URZ ;  /* 0x000000ff1b080290 */ /* 0x000fe4000fffe0ff */
[----:B------:R-:W-:Y:S05]  /*24b0*/  UIADD3 UR7, UPT, UPT, UR37, -0x1, URZ ;  /* 0xffffffff25077890 */ /* 0x000fea000fffe0ff */
[----:B------:R-:W-:Y:S01]  /*24c0*/  UMOV UR27, UR8 ;  /* 0x00000008001b7c82 */ /* 0x000fe20008000000 */
[----:B----4-:R-:W-:Y:S02]  /*24d0*/  USEL UR22, UR28, URZ, UP0 ;  /* 0x000000ff1c167287 */ /* 0x010fe40008000000 */
[----:B------:R-:W-:Y:S02]  /*24e0*/  UISETP.GT.U32.AND UP0, UPT, UR37, 0x1, UPT ;  /* 0x000000012500788c */ /* 0x000fe4000bf04070 */
[----:B------:R-:W-:Y:S02]  /*24f0*/  USEL UR20, UR31, URZ, UP2 ;  /* 0x000000ff1f147287 */ /* 0x000fe40009000000 */
[----:B------:R-:W-:Y:S01]  /*2500*/  USEL UR21, UR29, URZ, UP1 ;  /* 0x000000ff1d157287 */ /* 0x000fe20008800000 */
[----:B------:R-:W-:Y:S01]  /*2510*/  UMOV UR37, UR7 ;  /* 0x0000000700257c82 */ /* 0x000fe20008000000 */
[----:B------:R-:W-:Y:S03]  /*2520*/  UMOV UR7, UR30 ;  /* 0x0000001e00077c82 */ /* 0x000fe60008000000 */
[----:B-1----:R-:W-:Y:S07]  /*2530*/  BRA.U UP0, `(.L_x_29) ;  /* 0xfffffffd00107547 */ /* 0x002fee000b83ffff */
.L_x_24:
[----:B------:R-:W-:Y:S01]  /*2540*/  SHF.L.U32 R3, R2, 0x1f, RZ ;  /* 0x0000001f02037819 */ /* 0x000fe200000006ff */
[----:B------:R-:W-:-:S03]  /*2550*/  NOP ;  /* 0x0000000000007918 */ /* 0x000fc60000000000 */
[----:B--2---:R-:W2:Y:S02]  /*2560*/  SYNCS.PHASECHK.TRANS64.TRYWAIT P0, [UR36+0x1e0], R3 ;  /* 0x0001e003ff0075a7 */ /* 0x004ea40008001124 */
[----:B--2---:R-:W-:Y:S05]  /*2570*/  @!P0 BRA `(.L_x_30) ;  /* 0x0000006000a08947 */ /* 0x004fea0003800000 */
.L_x_133:
[----:B------:R-:W2:Y:S01]  /*2580*/  LDS.128 R4, [UR36+0x220] ;  /* 0x00022024ff047984 */ /* 0x000ea20008000c00 */
[----:B------:R-:W-:Y:S02]  /*2590*/  UIADD3 UR4, UPT, UPT, UR36, 0x1e8, URZ ;  /* 0x000001e824047890 */ /* 0x000fe4000fffe0ff */
[----:B------:R-:W-:Y:S01]  /*25a0*/  UISETP.GE.AND UP0, UPT, UR39, 0x1, UPT ;  /* 0x000000012700788c */ /* 0x000fe2000bf06270 */
[----:B------:R-:W-:Y:S01]  /*25b0*/  @!PT LDS RZ, [RZ] ;  /* 0x00000000fffff984 */ /* 0x000fe20000000800 */
[----:B------:R-:W-:Y:S01]  /*25c0*/  @!PT LDS RZ, [RZ] ;  /* 0x00000000fffff984 */ /* 0x000fe20000000800 */
[----:B------:R-:W-:Y:S01]  /*25d0*/  @!PT LDS RZ, [RZ] ;  /* 0x00000000fffff984 */ /* 0x000fe20000000800 */
[----:B------:R-:W-:Y:S01]  /*25e0*/  @!PT LDS RZ, [RZ] ;  /* 0x00000000fffff984 */ /* 0x000fe20000000800 */
[----:B------:R3:W-:Y:S06]  /*25f0*/  MEMBAR.ALL.CTA ;  /* 0x0000000000007992 */ /* 0x0007ec0000008000 */
[----:B---3--:R-:W3:Y:S01]  /*2600*/  FENCE.VIEW.ASYNC.S ;  /* 0x00000000000073c6 */ /* 0x008ee20000000000 */
[----:B------:R-:W-:-:S09]  /*2610*/  UPRMT UR4, URZ, 0x654, UR4 ;  /* 0x00000654ff047896 */ /* 0x000fd20008000004 */
[----:B---3--:R-:W-:Y:S01]  /*2620*/  SYNCS.ARRIVE.TRANS64.RED.A1T0 RZ, [UR4], RZ ;  /* 0x000000ffffff79a7 */ /* 0x008fe20008100404 */
[----:B--2---:R-:W-:-:S13]  /*2630*/  LOP3.LUT P0, RZ, R6, 0x1, RZ, 0xc0, !PT ;  /* 0x0000000106ff7812 */ /* 0x004fda000780c0ff */
[----:B------:R-:W-:Y:S01]  /*2640*/  VOTEU.ANY UP1, P0 ;  /* 0x0000000000ff7886 */ /* 0x000fe20000020100 */
[----:B------:R-:W-:-:S13]  /*2650*/  PLOP3.LUT P0, PT, PT, PT, UP1, 0x80, 0x8 ;  /* 0x000000000008781c */ /* 0x000fda0003f0f018 */
[----:B-1----:R-:W-:Y:S02]  /*2660*/  @P0 MOV R0, R4 ;  /* 0x0000000400000202 */ /* 0x002fe40000000f00 */
[----:B------:R-:W-:Y:S02]  /*2670*/  @P0 LOP3.LUT R4, R5, 0xffff, RZ, 0xc0, !PT ;  /* 0x0000ffff05040812 */ /* 0x000fe400078ec0ff */
[----:B------:R-:W-:Y:S02]  /*2680*/  @P0 R2UR UR6, R0 ;  /* 0x00000000000602ca */ /* 0x000fe400000e0000 */
[----:B------:R-:W-:-:S11]  /*2690*/  @P0 R2UR UR5, R4 ;  /* 0x00000000040502ca */ /* 0x000fd600000e0000 */
[----:B------:R-:W-:Y:S02]  /*26a0*/  @UP1 UMOV UR49, UR6 ;  /* 0x0000000600311c82 */ /* 0x000fe40008000000 */
[----:B------:R-:W-:Y:S01]  /*26b0*/  @UP1 UMOV UR48, UR5 ;  /* 0x0000000500301c82 */ /* 0x000fe20008000000 */
[----:B------:R-:W-:Y:S05]  /*26c0*/  BRA.U !UP0, `(.L_x_31) ;  /* 0x0000000108d47547 */ /* 0x000fea000b800000 */
[----:B------:R-:W1:Y:S01]  /*26d0*/  LDCU.128 UR16, c[0x0][0xc10] ;  /* 0x00018200ff1077ac */ /* 0x000e620008000c00 */
[----:B------:R-:W2:Y:S01]  /*26e0*/  LDCU UR20, c[0x0][0xc20] ;  /* 0x00018400ff1477ac */ /* 0x000ea20008000800 */
[----:B------:R-:W3:Y:S01]  /*26f0*/  LDCU UR13, c[0x0][0xc0c] ;  /* 0x00018180ff0d77ac */ /* 0x000ee20008000800 */
[----:B------:R-:W4:Y:S01]  /*2700*/  LDCU.64 UR14, c[0x0][0xc28] ;  /* 0x00018500ff0e77ac */ /* 0x000f220008000a00 */
[----:B------:R-:W-:Y:S02]  /*2710*/  UISETP.NE.AND UP3, UPT, UR39, 0x1, UPT ;  /* 0x000000012700788c */ /* 0x000fe4000bf65270 */
[----:B-1----:R-:W-:Y:S02]  /*2720*/  UIMAD.WIDE.U32 UR4, UR52, UR19, URZ ;  /* 0x00000013340472a5 */ /* 0x002fe4000f8e00ff */
[----:B------:R-:W-:Y:S02]  /*2730*/  UIMAD.WIDE.U32 UR6, UR53, UR16, URZ ;  /* 0x00000010350672a5 */ /* 0x000fe4000f8e00ff */
[----:B------:R-:W-:-:S02]  /*2740*/  UISETP.NE.AND UP0, UPT, UR18, 0x1, UPT ;  /* 0x000000011200788c */ /* 0x000fc4000bf05270 */
[----:B------:R-:W-:Y:S01]  /*2750*/  UIMAD.WIDE.U32 UR10, UR48, UR19, URZ ;  /* 0x00000013300a72a5 */ /* 0x000fe2000f8e00ff */
[----:B------:R-:W-:Y:S01]  /*2760*/  UMOV UR4, UR5 ;  /* 0x0000000500047c82 */ /* 0x000fe20008000000 */
[----:B---3--:R-:W-:Y:S02]  /*2770*/  UISETP.NE.AND UP2, UPT, UR13, 0x1, UPT ;  /* 0x000000010d00788c */ /* 0x008fe4000bf45270 */
[----:B--2---:R-:W-:Y:S02]  /*2780*/  USHF.R.U32.HI UR5, URZ, UR20, UR4 ;  /* 0x00000014ff057299 */ /* 0x004fe40008011604 */
[----:B------:R-:W-:Y:S01]  /*2790*/  UIMAD.WIDE.U32 UR8, UR49, UR16, URZ ;  /* 0x00000010310872a5 */ /* 0x000fe2000f8e00ff */
[----:B------:R-:W-:Y:S01]  /*27a0*/  UMOV UR4, UR7 ;  /* 0x0000000700047c82 */ /* 0x000fe20008000000 */
[----:B------:R-:W-:Y:S02]  /*27b0*/  USEL UR5, UR52, UR5, !UP0 ;  /* 0x0000000534057287 */ /* 0x000fe4000c000000 */
[----:B------:R-:W-:-:S02]  /*27c0*/  USHF.R.U32.HI UR4, URZ, UR17, UR4 ;  /* 0x00000011ff047299 */ /* 0x000fc40008011604 */
[----:B----4-:R-:W-:Y:S02]  /*27d0*/  UIMAD.WIDE.U32 UR6, UR5, UR14, URZ ;  /* 0x0000000e050672a5 */ /* 0x010fe4000f8e00ff */
[----:B------:R-:W-:Y:S01]  /*27e0*/  USEL UR12, UR53, UR4, !UP2 ;  /* 0x00000004350c7287 */ /* 0x000fe2000d000000 */
[----:B------:R-:W-:Y:S02]  /*27f0*/  UMOV UR8, UR9 ;  /* 0x0000000900087c82 */ /* 0x000fe40008000000 */
[----:B------:R-:W-:Y:S01]  /*2800*/  UMOV UR4, UR11 ;  /* 0x0000000b00047c82 */ /* 0x000fe20008000000 */
[----:B------:R-:W-:Y:S01]  /*2810*/  UIMAD.WIDE.U32 UR10, UR12, UR14, URZ ;  /* 0x0000000e0c0a72a5 */ /* 0x000fe2000f8e00ff */
[----:B------:R-:W-:Y:S01]  /*2820*/  UMOV UR6, UR7 ;  /* 0x0000000700067c82 */ /* 0x000fe20008000000 */
[----:B------:R-:W-:Y:S02]  /*2830*/  USHF.R.U32.HI UR4, URZ, UR20, UR4 ;  /* 0x00000014ff047299 */ /* 0x000fe40008011604 */
[----:B------:R-:W-:-:S02]  /*2840*/  @UP3 USHF.R.U32.HI UR5, URZ, UR15, UR6 ;  /* 0x0000000fff053299 */ /* 0x000fc40008011606 */
[----:B------:R-:W-:Y:S01]  /*2850*/  USHF.R.U32.HI UR17, URZ, UR17, UR8 ;  /* 0x00000011ff117299 */ /* 0x000fe20008011608 */
[----:B------:R-:W-:Y:S01]  /*2860*/  UMOV UR6, UR11 ;  /* 0x0000000b00067c82 */ /* 0x000fe20008000000 */
[----:B------:R-:W-:Y:S02]  /*2870*/  USEL UR4, UR48, UR4, !UP0 ;  /* 0x0000000430047287 */ /* 0x000fe4000c000000 */
[----:B------:R-:W-:Y:S02]  /*2880*/  @UP3 USHF.R.U32.HI UR12, URZ, UR15, UR6 ;  /* 0x0000000fff0c3299 */ /* 0x000fe40008011606 */
[----:B------:R-:W-:Y:S02]  /*2890*/  UIMAD UR6, UR39, UR5, URZ ;  /* 0x00000005270672a4 */ /* 0x000fe4000f8e02ff */
[----:B------:R-:W-:Y:S02]  /*28a0*/  USEL UR5, UR49, UR17, !UP2 ;  /* 0x0000001131057287 */ /* 0x000fe4000d000000 */
[----:B------:R-:W-:-:S02]  /*28b0*/  UIMAD UR8, UR39, UR12, URZ ;  /* 0x0000000c270872a4 */ /* 0x000fc4000f8e02ff */
[----:B------:R-:W-:Y:S02]  /*28c0*/  UISETP.GE.AND UP0, UPT, UR4, UR6, UPT ;  /* 0x000000060400728c */ /* 0x000fe4000bf06270 */
[----:B------:R-:W-:Y:S02]  /*28d0*/  UIMAD.WIDE.U32 UR6, UR4, UR14, URZ ;  /* 0x0000000e040672a5 */ /* 0x000fe4000f8e00ff */
[----:B------:R-:W-:Y:S02]  /*28e0*/  UISETP.GE.OR UP0, UPT, UR5, UR8, UP0 ;  /* 0x000000080500728c */ /* 0x000fe40008706670 */
[----:B------:R-:W-:Y:S02]  /*28f0*/  UIMAD.WIDE.U32 UR8, UR5, UR14, URZ ;  /* 0x0000000e050872a5 */ /* 0x000fe4000f8e00ff */
[----:B------:R-:W-:Y:S01]  /*2900*/  UIADD3 UR10, UPT, UPT, -UR4, URZ, URZ ;  /* 0x000000ff040a7290 */ /* 0x000fe2000fffe1ff */
[----:B------:R-:W-:Y:S02]  /*2910*/  UMOV UR6, UR7 ;  /* 0x0000000700067c82 */ /* 0x000fe40008000000 */
[----:B------:R-:W-:-:S02]  /*2920*/  USHF.R.U32.HI UR6, URZ, UR15, UR6 ;  /* 0x0000000fff067299 */ /* 0x000fc40008011606 */
[----:B------:R-:W-:Y:S02]  /*2930*/  UIMAD UR10, UR18, UR10, UR48 ;  /* 0x0000000a120a72a4 */ /* 0x000fe4000f8e0230 */
[----:B------:R-:W-:Y:S01]  /*2940*/  USEL UR6, UR4, UR6, !UP3 ;  /* 0x0000000604067287 */ /* 0x000fe2000d800000 */
[----:B------:R-:W-:Y:S01]  /*2950*/  @!UP0 UMOV UR7, UR9 ;  /* 0x0000000900078c82 */ /* 0x000fe20008000000 */
[----:B------:R-:W-:Y:S02]  /*2960*/  UIADD3 UR9, UPT, UPT, -UR5, URZ, URZ ;  /* 0x000000ff05097290 */ /* 0x000fe4000fffe1ff */
[----:B------:R-:W-:Y:S02]  /*2970*/  @!UP0 USHF.R.U32.HI UR7, URZ, UR15, UR7 ;  /* 0x0000000fff078299 */ /* 0x000fe40008011607 */
[----:B------:R-:W-:Y:S02]  /*2980*/  UIADD3 UR8, UPT, UPT, -UR6, URZ, URZ ;  /* 0x000000ff06087290 */ /* 0x000fe4000fffe1ff */
[----:B------:R-:W-:-:S02]  /*2990*/  @!UP0 USEL UR7, UR5, UR7, !UP3 ;  /* 0x0000000705078287 */ /* 0x000fc4000d800000 */
[----:B------:R-:W-:Y:S02]  /*29a0*/  UIMAD UR8, UR39, UR8, UR4 ;  /* 0x00000008270872a4 */ /* 0x000fe4000f8e0204 */
[----:B------:R-:W-:Y:S02]  /*29b0*/  @!UP0 UIADD3 UR6, UPT, UPT, UR6, -UR7, URZ ;  /* 0x8000000706068290 */ /* 0x000fe4000fffe0ff */
[----:B------:R-:W-:Y:S02]  /*29c0*/  @!UP0 UIMAD UR7, UR8, UR12, UR7 ;  /* 0x0000000c080782a4 */ /* 0x000fe4000f8e0207 */
[----:B------:R-:W-:Y:S02]  /*29d0*/  @!UP0 UIMAD UR4, UR39, UR6, UR5 ;  /* 0x00000006270482a4 */ /* 0x000fe4000f8e0205 */
[----:B------:R-:W-:Y:S02]  /*29e0*/  UIMAD UR6, UR13, UR9, UR49 ;  /* 0x000000090d0672a4 */ /* 0x000fe4000f8e0231 */
[----:B------:R-:W-:Y:S01]  /*29f0*/  UIMAD UR48, UR4, UR18, UR10 ;  /* 0x00000012043072a4 */ /* 0x000fe2000f8e020a */
[----:B------:R-:W-:-:S02]  /*2a00*/  @!UP0 UMOV UR5, UR7 ;  /* 0x0000000700058c82 */ /* 0x000fc40008000000 */
[----:B------:R-:W-:-:S12]  /*2a10*/  UIMAD UR49, UR5, UR13, UR6 ;  /* 0x0000000d053172a4 */ /* 0x000fd8000f8e0206 */
.L_x_31:
        /* <DEDUP_REMOVED lines=20> */
.L_x_32:
[----:B------:R-:W-:Y:S01]  /*2b60*/  R2UR UR5, R45 ;  /* 0x000000002d0572ca */ /* 0x000fe200000e0000 */
[----:B------:R-:W-:Y:S01]  /*2b70*/  UMOV UR31, UR38 ;  /* 0x00000026001f7c82 */ /* 0x000fe20008000000 */
[----:B------:R-:W-:Y:S02]  /*2b80*/  R2UR UR4, R44 ;  /* 0x000000002c0472ca */ /* 0x000fe400000e0000 */
[----:B------:R-:W-:Y:S02]  /*2b90*/  PLOP3.LUT P1, PT, PT, PT, PT, 0x80, 0x8 ;  /* 0x000000000008781c */ /* 0x000fe40003f2f070 */
[----:B------:R-:W-:-:S07]  /*2ba0*/  LOP3.LUT R2, R2, 0x1, RZ, 0x3c, !PT ;  /* 0x0000000102027812 */ /* 0x000fce00078e3cff */
[----:B------:R-:W-:Y:S02]  /*2bb0*/  UIADD3 UR51, UPT, UPT, UR49, UR5, URZ ;  /* 0x0000000531337290 */ /* 0x000fe4000fffe0ff */
[----:B------:R-:W-:Y:S01]  /*2bc0*/  UIADD3 UR22, UPT, UPT, UR48, UR4, URZ ;  /* 0x0000000430167290 */ /* 0x000fe2000fffe0ff */
[----:B------:R-:W-:Y:S11]  /*2bd0*/  BRA.U UP1, `(.L_x_33) ;  /* 0xffffffe901e07547 */ /* 0x000ff6000b83ffff */
[----:B------:R-:W-:Y:S01]  /*2be0*/  UIADD3 UR36, UPT, UPT, UR36, 0xd0, URZ ;  /* 0x000000d024247890 */ /* 0x000fe2000fffe0ff */
[----:B------:R-:W-:-:S03]  /*2bf0*/  MOV R2, UR26 ;  /* 0x0000001a00027c02 */ /* 0x000fc60008000f00 */
[----:B------:R-:W-:Y:S01]  /*2c00*/  ULEA UR4, UR30, UR36, 0x3 ;  /* 0x000000241e047291 */ /* 0x000fe2000f8e18ff */
[----:B------:R-:W-:-:S08]  /*2c10*/  SHF.L.U32 R2, R2, 0x1f, RZ ;  /* 0x0000001f02027819 */ /* 0x000fd000000006ff */
[----:B------:R-:W1:Y:S02]  /*2c20*/  SYNCS.PHASECHK.TRANS64.TRYWAIT P0, [UR4], R2 ;  /* 0x00000002ff0075a7 */ /* 0x000e640008001104 */
[----:B-1----:R-:W-:Y:S05]  /*2c30*/  @!P0 BRA `(.L_x_34) ;  /* 0x0000005c00088947 */ /* 0x002fea0003800000 */
.L_x_135:
[----:B------:R-:W-:-:S04]  /*2c40*/  UIADD3 UR4, UPT, UPT, UR30, 0x1, URZ ;  /* 0x000000011e047890 */ /* 0x000fc8000fffe0ff */
[----:B------:R-:W-:-:S04]  /*2c50*/  UISETP.NE.AND UP0, UPT, UR4, 0x1a, UPT ;  /* 0x0000001a0400788c */ /* 0x000fc8000bf05270 */
[----:B------:R-:W-:Y:S02]  /*2c60*/  USEL UR5, URZ, 0x1, UP0 ;  /* 0x00000001ff057887 */ /* 0x000fe40008000000 */
[----:B------:R-:W-:Y:S02]  /*2c70*/  USEL UR4, UR4, URZ, UP0 ;  /* 0x000000ff04047287 */ /* 0x000fe40008000000 */
[----:B------:R-:W-:Y:S02]  /*2c80*/  ULOP3.LUT UR6, UR26, UR5, URZ, 0x3c, !UPT ;  /* 0x000000051a067292 */ /* 0x000fe4000f8e3cff */
[----:B------:R-:W-:-:S04]  /*2c90*/  ULEA UR5, UR4, UR36, 0x3 ;  /* 0x0000002404057291 */ /* 0x000fc8000f8e18ff */
[----:B-1----:R-:W-:-:S04]  /*2ca0*/  MOV R2, UR6 ;  /* 0x0000000600027c02 */ /* 0x002fc80008000f00 */
[----:B------:R-:W-:-:S04]  /*2cb0*/  SHF.L.U32 R2, R2, 0x1f, RZ ;  /* 0x0000001f02027819 */ /* 0x000fc800000006ff */
[----:B------:R-:W1:Y:S02]  /*2cc0*/  SYNCS.PHASECHK.TRANS64.TRYWAIT P0, [UR5], R2 ;  /* 0x00000002ff0075a7 */ /* 0x000e640008001105 */
[----:B-1----:R-:W-:Y:S05]  /*2cd0*/  @!P0 BRA `(.L_x_35) ;  /* 0x0000005800f88947 */ /* 0x002fea0003800000 */
.L_x_137:
        /* <DEDUP_REMOVED lines=10> */
.L_x_139:
        /* <DEDUP_REMOVED lines=10> */
.L_x_141:
        /* <DEDUP_REMOVED lines=10> */
.L_x_143:
        /* <DEDUP_REMOVED lines=10> */
.L_x_145:
        /* <DEDUP_REMOVED lines=10> */
.L_x_147:
        /* <DEDUP_REMOVED lines=10> */
.L_x_149:
        /* <DEDUP_REMOVED lines=10> */
.L_x_151:
        /* <DEDUP_REMOVED lines=10> */
.L_x_153:
        /* <DEDUP_REMOVED lines=10> */
.L_x_155:
        /* <DEDUP_REMOVED lines=10> */
.L_x_157:
        /* <DEDUP_REMOVED lines=10> */
.L_x_159:
        /* <DEDUP_REMOVED lines=10> */
.L_x_161:
        /* <DEDUP_REMOVED lines=10> */
.L_x_163:
        /* <DEDUP_REMOVED lines=10> */
.L_x_165:
        /* <DEDUP_REMOVED lines=10> */
.L_x_167:
        /* <DEDUP_REMOVED lines=10> */
.L_x_169:
        /* <DEDUP_REMOVED lines=10> */
.L_x_171:
        /* <DEDUP_REMOVED lines=10> */
.L_x_173:
        /* <DEDUP_REMOVED lines=10> */
.L_x_175:
        /* <DEDUP_REMOVED lines=10> */
.L_x_177:
        /* <DEDUP_REMOVED lines=10> */
.L_x_179:
        /* <DEDUP_REMOVED lines=10> */
.L_x_181:
        /* <DEDUP_REMOVED lines=10> */
.L_x_183:
[----:B------:R-:W-:-:S04]  /*3b40*/  UIADD3 UR4, UPT, UPT, UR4, 0x1, URZ ;  /* 0x0000000104047890 */ /* 0x000fc8000fffe0ff */
[----:B------:R-:W-:-:S04]  /*3b50*/  UISETP.NE.AND UP0, UPT, UR4, 0x1a, UPT ;  /* 0x0000001a0400788c */ /* 0x000fc8000bf05270 */
[----:B------:R-:W-:Y:S02]  /*3b60*/  USEL UR5, URZ, 0x1, UP0 ;  /* 0x00000001ff057887 */ /* 0x000fe40008000000 */
[----:B------:R-:W-:Y:S02]  /*3b70*/  USEL UR4, UR4, URZ, UP0 ;  /* 0x000000ff04047287 */ /* 0x000fe40008000000 */
[----:B------:R-:W-:Y:S02]  /*3b80*/  ULOP3.LUT UR5, UR6, UR5, URZ, 0x3c, !UPT ;  /* 0x0000000506057292 */ /* 0x000fe4000f8e3cff */
[----:B------:R-:W-:-:S04]  /*3b90*/  ULEA UR4, UR4, UR36, 0x3 ;  /* 0x0000002404047291 */ /* 0x000fc8000f8e18ff */
[----:B-1----:R-:W-:Y:S02]  /*3ba0*/  IMAD.U32 R2, RZ, RZ, UR5 ;  /* 0x00000005ff027e24 */ /* 0x002fe4000f8e00ff */
[----:B------:R-:W-:-:S03]  /*3bb0*/  MOV R0, UR4 ;  /* 0x0000000400007c02 */ /* 0x000fc60008000f00 */
[----:B------:R-:W-:-:S07]  /*3bc0*/  SHF.L.U32 R2, R2, 0x1f, RZ ;  /* 0x0000001f02027819 */ /* 0x000fce00000006ff */
.L_x_59:
[----:B-1----:R1:W2:Y:S02]  /*3bd0*/  SYNCS.PHASECHK.TRANS64.TRYWAIT P0, [R0+URZ], R2 ;  /* 0x00000002000075a7 */ /* 0x0022a400080011ff */
[----:B--2---:R-:W-:Y:S05]  /*3be0*/  @!P0 NANOSLEEP.SYNCS 0x989680 ;  /* 0x009896800000895d */ /* 0x004fea0003900000 */
[----:B------:R-:W2:Y:S02]  /*3bf0*/  @!P0 SYNCS.PHASECHK.TRANS64 P0, [R0+URZ], R2 ;  /* 0x00000002000085a7 */ /* 0x000ea400080010ff */
[----:B--2---:R-:W-:Y:S05]  /*3c00*/  @P0 EXIT ;  /* 0x000000000000094d */ /* 0x004fea0003800000 */
[----:B------:R-:W-:Y:S05]  /*3c10*/  BRA `(.L_x_59) ;  /* 0xfffffffc00ec7947 */ /* 0x000fea000383ffff */
.L_x_17:
[----:B------:R-:W2:Y:S02]  /*3c20*/  S2UR UR4, SR_CgaCtaId ;  /* 0x00000000000479c3 */ /* 0x000ea40000008800 */
[----:B--2---:R-:W-:-:S04]  /*3c30*/  UISETP.NE.AND UP0, UPT, UR4, URZ, UPT ;  /* 0x000000ff0400728c */ /* 0x004fc8000bf05270 */
[----:B------:R-:W-:-:S09]  /*3c40*/  UISETP.NE.OR UP0, UPT, UR15, 0x1, UP0 ;  /* 0x000000010f00788c */ /* 0x000fd20008705670 */
[----:B------:R-:W-:Y:S05]  /*3c50*/  BRA.U UP0, `(.L_x_60) ;  /* 0x0000000100b47547 */ /* 0x000fea000b800000 */
[----:B------:R-:W2:Y:S01]  /*3c60*/  S2UR UR5, SR_CgaCtaId ;  /* 0x00000000000579c3 */ /* 0x000ea20000008800 */
[----:B------:R-:W-:Y:S01]  /*3c70*/  UMOV UR4, 0x400 ;  /* 0x0000040000047882 */ /* 0x000fe20000000000 */
[----:B------:R-:W-:Y:S01]  /*3c80*/  HFMA2 R3, -RZ, RZ, 0, 5.9604644775390625e-08 ;  /* 0x00000001ff037431 */ /* 0x000fe200000001ff */
[----:B------:R-:W-:Y:S01]  /*3c90*/  ISETP.NE.AND P0, PT, R0, RZ, PT ;  /* 0x000000ff0000720c */ /* 0x000fe20003f05270 */
[----:B------:R-:W-:Y:S01]  /*3ca0*/  IMAD.MOV.U32 R8, RZ, RZ, RZ ;  /* 0x000000ffff087224 */ /* 0x000fe200078e00ff */
[----:B--2---:R-:W-:-:S04]  /*3cb0*/  ULEA UR4, UR5, UR4, 0x18 ;  /* 0x0000000405047291 */ /* 0x004fc8000f8ec0ff */
[----:B------:R-:W-:Y:S02]  /*3cc0*/  UIADD3 UR5, UPT, UPT, UR4, 0x1e8, URZ ;  /* 0x000001e804057890 */ /* 0x000fe4000fffe0ff */
[----:B------:R-:W-:Y:S02]  /*3cd0*/  UIADD3 UR8, UPT, UPT, UR4, 0x1e0, URZ ;  /* 0x000001e004087890 */ /* 0x000fe4000fffe0ff */
[----:B------:R-:W-:-:S12]  /*3ce0*/  UPRMT UR5, URZ, 0x654, UR5 ;  /* 0x00000654ff057896 */ /* 0x000fd80008000005 */
.L_x_63:
[----:B------:R-:W-:Y:S01]  /*3cf0*/  SHF.L.U32 R6, R3, 0x1f, RZ ;  /* 0x0000001f03067819 */ /* 0x000fe200000006ff */
[----:B------:R-:W-:Y:S02]  /*3d00*/  IMAD.U32 R4, RZ, RZ, UR8 ;  /* 0x00000008ff047e24 */ /* 0x000fe4000f8e00ff */
[----:B------:R-:W-:Y:S01]  /*3d10*/  @!P0 IMAD.MOV.U32 R5, RZ, RZ, 0x10 ;  /* 0x00000010ff058424 */ /* 0x000fe200078e00ff */
[----:B------:R-:W2:Y:S02]  /*3d20*/  SYNCS.PHASECHK.TRANS64.TRYWAIT P1, [UR4+0x1e8], R6 ;  /* 0x0001e806ff0075a7 */ /* 0x000ea40008021104 */
[----:B------:R-:W-:-:S04]  /*3d30*/  PRMT R4, R0, 0x654, R4 ;  /* 0x0000065400047816 */ /* 0x000fc80000000004 */
[----:B------:R-:W-:Y:S01]  /*3d40*/  SEL R2, R4, R2, !P0 ;  /* 0x0000000204027207 */ /* 0x000fe20004000000 */
[----:B--2---:R-:W-:Y:S06]  /*3d50*/  @!P1 BRA `(.L_x_61) ;  /* 0x0000005400189947 */ /* 0x004fec0003800000 */
.L_x_185:
[----:B------:R-:W-:Y:S01]  /*3d60*/  UIADD3 UR6, UPT, UPT, UR4, 0x220, URZ ;  /* 0x0000022004067890 */ /* 0x000fe2000fffe0ff */
[----:B------:R3:W-:Y:S01]  /*3d70*/  @!P0 SYNCS.ARRIVE.TRANS64.RED RZ, [R2+URZ], R5 ;  /* 0x0000000502ff89a7 */ /* 0x0007e200080004ff */
[----:B------:R-:W-:Y:S01]  /*3d80*/  UIADD3 UR7, UPT, UPT, UR4, 0x1e0, URZ ;  /* 0x000001e004077890 */ /* 0x000fe2000fffe0ff */
[----:B------:R-:W-:-:S08]  /*3d90*/  LOP3.LUT R3, R3, 0x1, RZ, 0x3c, !PT ;  /* 0x0000000103037812 */ /* 0x000fd000078e3cff */
[----:B------:R-:W-:Y:S06]  /*3da0*/  UGETNEXTWORKID.BROADCAST [UR6], [UR7] ;  /* 0x00000000060073ca */ /* 0x000fec0008000100 */
[----:B---3--:R-:W-:-:S04]  /*3db0*/  SHF.L.U32 R5, R8, 0x1f, RZ ;  /* 0x0000001f08057819 */ /* 0x008fc800000006ff */
[----:B------:R-:W3:Y:S02]  /*3dc0*/  SYNCS.PHASECHK.TRANS64.TRYWAIT P1, [UR4+0x1e0], R5 ;  /* 0x0001e005ff0075a7 */ /* 0x000ee40008021104 */
[----:B---3--:R-:W-:Y:S05]  /*3dd0*/  @!P1 BRA `(.L_x_62) ;  /* 0x0000005400109947 */ /* 0x008fea0003800000 */
.L_x_187:
[----:B--2---:R-:W2:Y:S01]  /*3de0*/  LDS.128 R4, [UR4+0x220] ;  /* 0x00022004ff047984 */ /* 0x004ea20008000c00 */
[----:B------:R-:W-:Y:S01]  /*3df0*/  LOP3.LUT R8, R8, 0x1, RZ, 0x3c, !PT ;  /* 0x0000000108087812 */ /* 0x000fe200078e3cff */
[----:B------:R-:W-:Y:S01]  /*3e00*/  @!PT LDS RZ, [RZ] ;  /* 0x00000000fffff984 */ /* 0x000fe20000000800 */
[----:B------:R-:W-:Y:S01]  /*3e10*/  @!PT LDS RZ, [RZ] ;  /* 0x00000000fffff984 */ /* 0x000fe20000000800 */
[----:B------:R-:W-:Y:S01]  /*3e20*/  @!PT LDS RZ, [RZ] ;  /* 0x00000000fffff984 */ /* 0x000fe20000000800 */
[----:B------:R-:W-:Y:S01]  /*3e30*/  @!PT LDS RZ, [RZ] ;  /* 0x00000000fffff984 */ /* 0x000fe20000000800 */
[----:B------:R3:W-:Y:S06]  /*3e40*/  MEMBAR.ALL.CTA ;  /* 0x0000000000007992 */ /* 0x0007ec0000008000 */
[----:B---3--:R-:W3:Y:S02]  /*3e50*/  FENCE.VIEW.ASYNC.S ;  /* 0x00000000000073c6 */ /* 0x008ee40000000000 */
[----:B---3--:R-:W-:Y:S01]  /*3e60*/  SYNCS.ARRIVE.TRANS64.RED.A1T0 RZ, [UR5], RZ ;  /* 0x000000ffffff79a7 */ /* 0x008fe20008100405 */
[----:B--2---:R-:W-:-:S13]  /*3e70*/  LOP3.LUT P1, RZ, R6, 0x1, RZ, 0xc0, !PT ;  /* 0x0000000106ff7812 */ /* 0x004fda000782c0ff */
[----:B------:R-:W-:Y:S05]  /*3e80*/  @P1 BRA `(.L_x_63) ;  /* 0xfffffffc00981947 */ /* 0x000fea000383ffff */
[----:B------:R-:W-:-:S04]  /*3e90*/  SHF.L.U32 R0, R3, 0x1f, RZ ;  /* 0x0000001f03007819 */ /* 0x000fc800000006ff */
[----:B------:R-:W2:Y:S02]  /*3ea0*/  SYNCS.PHASECHK.TRANS64 P0, [UR4+0x1e8], R0 ;  /* 0x0001e800ff0075a7 */ /* 0x000ea40008001004 */
[----:B-12---:R-:W-:Y:S05]  /*3eb0*/  @P0 EXIT ;  /* 0x000000000000094d */ /* 0x006fea0003800000 */
[----:B------:R-:W-:-:S07]  /*3ec0*/  MOV R0, UR4 ;  /* 0x0000000400007c02 */ /* 0x000fce0008000f00 */
.L_x_64:
[----:B-1----:R-:W-:-:S04]  /*3ed0*/  SHF.L.U32 R2, R3, 0x1f, RZ ;  /* 0x0000001f03027819 */ /* 0x002fc800000006ff */
[----:B------:R1:W2:Y:S03]  /*3ee0*/  SYNCS.PHASECHK.TRANS64.TRYWAIT P0, [R0+URZ+0x1e8], R2 ;  /* 0x0001e802000075a7 */ /* 0x0002a600080011ff */
[----:B--2---:R-:W-:Y:S05]  /*3ef0*/  @!P0 NANOSLEEP.SYNCS 0x989680 ;  /* 0x009896800000895d */ /* 0x004fea0003900000 */
[----:B------:R-:W2:Y:S02]  /*3f00*/  @!P0 SYNCS.PHASECHK.TRANS64 P0, [R0+URZ+0x1e8], R2 ;  /* 0x0001e802000085a7 */ /* 0x000ea400080010ff */
[----:B--2---:R-:W-:Y:S05]  /*3f10*/  @P0 EXIT ;  /* 0x000000000000094d */ /* 0x004fea0003800000 */
[----:B------:R-:W-:Y:S05]  /*3f20*/  BRA `(.L_x_64) ;  /* 0xfffffffc00e87947 */ /* 0x000fea000383ffff */
.L_x_60:
[----:B------:R-:W-:-:S09]  /*3f30*/  UISETP.NE.AND UP0, UPT, UR15, URZ, UPT ;  /* 0x000000ff0f00728c */ /* 0x000fd2000bf05270 */
[----:B------:R-:W-:Y:S05]  /*3f40*/  BRA.U UP0, `(.L_x_65) ;  /* 0x0000000d00447547 */ /* 0x000fea000b800000 */
[----:B------:R-:W2:Y:S01]  /*3f50*/  S2UR UR7, SR_CgaCtaId ;  /* 0x00000000000779c3 */ /* 0x000ea20000008800 */
[----:B------:R-:W-:Y:S01]  /*3f60*/  UMOV UR4, 0x40 ;  /* 0x0000004000047882 */ /* 0x000fe20000000000 */
[----:B------:R-:W-:Y:S01]  /*3f70*/  NOP ;  /* 0x0000000000007918 */ /* 0x000fe20000000000 */
[----:B------:R-:W-:Y:S01]  /*3f80*/  UMOV UR6, 0x400 ;  /* 0x0000040000067882 */ /* 0x000fe20000000000 */
[----:B--2---:R-:W-:Y:S02]  /*3f90*/  ULEA UR5, UR7, UR4, 0x18 ;  /* 0x0000000407057291 */ /* 0x004fe4000f8ec0ff */
[----:B------:R-:W-:-:S07]  /*3fa0*/  ULEA UR6, UR7, UR6, 0x18 ;  /* 0x0000000607067291 */ /* 0x000fce000f8ec0ff */
[----:B------:R-:W2:Y:S02]  /*3fb0*/  LDS.U8 R0, [UR5+0x1c] ;  /* 0x00001c05ff007984 */ /* 0x000ea40008000000 */
[----:B--2---:R-:W-:-:S13]  /*3fc0*/  ISETP.NE.AND P0, PT, R0, RZ, PT ;  /* 0x000000ff0000720c */ /* 0x004fda0003f05270 */
[----:B------:R-:W-:Y:S05]  /*3fd0*/  @P0 BRA `(.L_x_66) ;  /* 0x0000000000580947 */ /* 0x000fea0003800000 */
[----:B------:R-:W-:-:S13]  /*3fe0*/  ELECT P0, URZ, PT ;  /* 0x0000000000ff782f */ /* 0x000fda0003800000 */
[----:B------:R-:W-:Y:S05]  /*3ff0*/  @!P0 BRA `(.L_x_67) ;  /* 0x0000000000608947 */ /* 0x000fea0003800000 */
[----:B------:R-:W-:Y:S01]  /*4000*/  UMOV UR4, 0x10 ;  /* 0x0000001000047882 */ /* 0x000fe20000000000 */
[----:B------:R-:W-:Y:S01]  /*4010*/  HFMA2 R0, -RZ, RZ, 0, 5.9604644775390625e-08 ;  /* 0x00000001ff007431 */ /* 0x000fe200000001ff */
[----:B------:R-:W-:-:S03]  /*4020*/  MOV R2, 0xffff ;  /* 0x0000ffff00027802 */ /* 0x000fc60000000f00 */
[----:B------:R-:W-:Y:S04]  /*4030*/  DEPBAR.LE SB2, 0x36 ;  /* 0x0000ad800000791a */ /* 0x000fe80000000000 */
[----:B------:R-:W2:Y:S02]  /*4040*/  UTCATOMSWS.FIND_AND_SET.ALIGN UP0, UR4, UR4 ;  /* 0x00000004000475e3 */ /* 0x000ea40008000800 */
[----:B--2---:R-:W-:Y:S01]  /*4050*/  MOV R3, UR4 ;  /* 0x0000000400037c02 */ /* 0x004fe20008000f00 */
[----:B------:R-:W-:Y:S06]  /*4060*/  BRA.U UP0, `(.L_x_68) ;  /* 0x0000000100187547 */ /* 0x000fec000b800000 */
.L_x_69:
[----:B------:R-:W-:Y:S05]  /*4070*/  NANOSLEEP 0x64 ;  /* 0x000000640000795d */ /* 0x000fea0003800000 */
[----:B------:R-:W-:-:S05]  /*4080*/  UMOV UR4, 0x10 ;  /* 0x0000001000047882 */ /* 0x000fca0000000000 */
[----:B------:R-:W-:Y:S04]  /*4090*/  DEPBAR.LE SB2, 0x36 ;  /* 0x0000ad800000791a */ /* 0x000fe80000000000 */
[----:B------:R-:W2:Y:S02]  /*40a0*/  UTCATOMSWS.FIND_AND_SET.ALIGN UP0, UR4, UR4 ;  /* 0x00000004000475e3 */ /* 0x000ea40008000800 */
[----:B--2---:R-:W-:Y:S01]  /*40b0*/  MOV R3, UR4 ;  /* 0x0000000400037c02 */ /* 0x004fe20008000f00 */
[----:B------:R-:W-:Y:S05]  /*40c0*/  BRA.U !UP0, `(.L_x_69) ;  /* 0xfffffffd08e87547 */ /* 0x000fea000b83ffff */
.L_x_68:
[-C--:B------:R-:W-:Y:S02]  /*40d0*/  SHF.L.U32 R2, R2, R3.reuse, RZ ;  /* 0x0000000302027219 */ /* 0x080fe400000006ff */
[----:B------:R-:W-:Y:S01]  /*40e0*/  SHF.L.U32 R0, R0, R3, RZ ;  /* 0x0000000300007219 */ /* 0x000fe200000006ff */
[----:B------:R-:W-:Y:S02]  /*40f0*/  IMAD.SHL.U32 R3, R3, 0x20, RZ ;  /* 0x0000002003037824 */ /* 0x000fe400078e00ff */
[----:B------:R2:W-:Y:S04]  /*4100*/  ATOMS.OR RZ, [UR5+0x14], R2 ;  /* 0x00001402ffff798c */ /* 0x0005e8000b000005 */
[----:B------:R2:W-:Y:S04]  /*4110*/  ATOMS.OR RZ, [UR5+0x18], R0 ;  /* 0x00001800ffff798c */ /* 0x0005e8000b000005 */
[----:B------:R2:W-:Y:S01]  /*4120*/  STS [UR6+0x230], R3 ;  /* 0x00023003ff007988 */ /* 0x0005e20008000806 */
[----:B------:R-:W-:Y:S05]  /*4130*/  BRA `(.L_x_67) ;  /* 0x0000000000107947 */ /* 0x000fea0003800000 */
.L_x_66:
[----:B------:R-:W-:Y:S02]  /*4140*/  MOV R0, 0xffffffff ;  /* 0xffffffff00007802 */ /* 0x000fe40000000f00 */
[----:B------:R-:W-:-:S03]  /*4150*/  MOV R2, 0x4180 ;  /* 0x0000418000027802 */ /* 0x000fc60000000f00 */
[----:B------:R2:W-:Y:S04]  /*4160*/  STS [UR6+0x230], R0 ;  /* 0x00023000ff007988 */ /* 0x0005e80008000806 */
[----:B-12--5:R-:W-:Y:S05]  /*4170*/  CALL.REL.NOINC `($__internal_1_$__cuda_sm10x_tcgen05_guardrail_trap_phase_invalid_during_alloc) ;  /* 0x0000005400a47944 */ /* 0x026fea0003c00000 */
.L_x_67:
[----:B------:R-:W-:Y:S05]  /*4180*/  WARPSYNC.ALL ;  /* 0x0000000000007948 */ /* 0x000fea0003800000 */
[----:B------:R-:W3:Y:S01]  /*4190*/  S2UR UR4, SR_CgaCtaId ;  /* 0x00000000000479c3 */ /* 0x000ee20000008800 */
[----:B------:R-:W-:Y:S01]  /*41a0*/  UMOV UR18, 0x400 ;  /* 0x0000040000127882 */ /* 0x000fe20000000000 */
[----:B------:R-:W-:-:S06]  /*41b0*/  NOP ;  /* 0x0000000000007918 */ /* 0x000fcc0000000000 */
[----:B------:R-:W-:Y:S06]  /*41c0*/  BAR.ARV 0x6, 0xa0 ;  /* 0x0182800000007b1d */ /* 0x000fec0000002000 */
[----:B------:R-:W4:Y:S01]  /*41d0*/  LDCU.64 UR6, c[0x0][0x388] ;  /* 0x00007100ff0677ac */ /* 0x000f220008000a00 */
[----:B------:R-:W-:Y:S01]  /*41e0*/  IMAD.MOV.U32 R8, RZ, RZ, 0x1 ;  /* 0x00000001ff087424 */ /* 0x000fe200078e00ff */
[----:B------:R-:W1:Y:S01]  /*41f0*/  LDCU.64 UR8, c[0x0][0x390] ;  /* 0x00007200ff0877ac */ /* 0x000e620008000a00 */
[----:B------:R-:W-:Y:S01]  /*4200*/  UMOV UR21, URZ ;  /* 0x000000ff00157c82 */ /* 0x000fe20008000000 */
[----:B------:R-:W-:Y:S01]  /*4210*/  UMOV UR17, URZ ;  /* 0x000000ff00117c82 */ /* 0x000fe20008000000 */
[----:B---3--:R-:W-:Y:S01]  /*4220*/  ULEA UR18, UR4, UR18, 0x18 ;  /* 0x0000001204127291 */ /* 0x008fe2000f8ec0ff */
[----:B------:R-:W-:Y:S01]  /*4230*/  UMOV UR26, 0x0 ;  /* 0x00000000001a7882 */ /* 0x000fe20000000000 */
[----:B------:R-:W-:-:S02]  /*4240*/  UMOV UR27, 0x4110010 ;  /* 0x04110010001b7882 */ /* 0x000fc40000000000 */
[----:B------:R-:W-:Y:S01]  /*4250*/  UIADD3 UR20, UPT, UPT, UR18, 0x1d600, URZ ;  /* 0x0001d60012147890 */ /* 0x000fe2000fffe0ff */
[----:B------:R-:W-:Y:S01]  /*4260*/  UMOV UR24, 0x0 ;  /* 0x0000000000187882 */ /* 0x000fe20000000000 */
[----:B------:R-:W-:Y:S01]  /*4270*/  UMOV UR25, 0x4110010 ;  /* 0x0411001000197882 */ /* 0x000fe20000000000 */
[----:B----4-:R-:W-:Y:S02]  /*4280*/  UIADD3 UR4, UPT, UPT, UR6, 0x1f, URZ ;  /* 0x0000001f06047890 */ /* 0x010fe4000fffe0ff */
[----:B------:R-:W2:Y:S01]  /*4290*/  LDS R9, [UR18+0x230] ;  /* 0x00023012ff097984 */ /* 0x000ea20008000800 */
[----:B------:R-:W-:Y:S02]  /*42a0*/  USHF.R.U32.HI UR20, URZ, 0x4, UR20 ;  /* 0x00000004ff147899 */ /* 0x000fe40008011614 */
[----:B------:R-:W-:Y:S02]  /*42b0*/  USHF.R.S32.HI UR5, URZ, 0x1f, UR4 ;  /* 0x0000001fff057899 */ /* 0x000fe40008011404 */
[----:B------:R-:W-:-:S02]  /*42c0*/  ULOP3.LUT UR20, UR20, 0x3fff, URZ, 0xc0, !UPT ;  /* 0x00003fff14147892 */ /* 0x000fc4000f8ec0ff */
[----:B------:R-:W-:Y:S02]  /*42d0*/  ULEA.HI UR4, UR5, UR4, URZ, 0x5 ;  /* 0x0000000405047291 */ /* 0x000fe4000f8f28ff */
[----:B------:R-:W-:Y:S02]  /*42e0*/  UIADD3 UR5, UPT, UPT, UR18, 0x3600, URZ ;  /* 0x0000360012057890 */ /* 0x000fe4000fffe0ff */
[----:B------:R-:W-:Y:S02]  /*42f0*/  USHF.R.S32.HI UR4, URZ, 0x5, UR4 ;  /* 0x00000005ff047899 */ /* 0x000fe40008011404 */
[----:B------:R-:W-:Y:S02]  /*4300*/  USHF.R.U32.HI UR5, URZ, 0x4, UR5 ;  /* 0x00000004ff057899 */ /* 0x000fe40008011605 */
[----:B------:R-:W-:Y:S02]  /*4310*/  UIMAD UR4, UR4, UR7, URZ ;  /* 0x00000007040472a4 */ /* 0x000fe4000f8e02ff */
[----:B------:R-:W-:-:S02]  /*4320*/  ULOP3.LUT UR5, UR5, 0x3fff, URZ, 0xc0, !UPT ;  /* 0x00003fff05057892 */ /* 0x000fc4000f8ec0ff */
[----:B-1----:R-:W-:Y:S02]  /*4330*/  UIMAD UR4, UR4, UR8, URZ ;  /* 0x00000008040472a4 */ /* 0x002fe4000f8e02ff */
[----:B------:R-:W-:Y:S02]  /*4340*/  ULOP3.LUT UR19, UR5, 0x10000, URZ, 0xfc, !UPT ;  /* 0x0001000005137892 */ /* 0x000fe4000f8efcff */
[----:B------:R-:W-:Y:S02]  /*4350*/  UIMAD UR6, UR4, UR9, URZ ;  /* 0x00000009040672a4 */ /* 0x000fe4000f8e02ff */
[----:B------:R-:W-:Y:S02]  /*4360*/  UIADD3 UR4, UPT, UPT, UR18, 0x1e8, URZ ;  /* 0x000001e812047890 */ /* 0x000fe4000fffe0ff */
[----:B------:R-:W-:Y:S02]  /*4370*/  UIADD3 UR23, UPT, UPT, UR6, -0x1, URZ ;  /* 0xffffffff06177890 */ /* 0x000fe4000fffe0ff */
[----:B------:R-:W-:-:S02]  /*4380*/  UPRMT UR28, URZ, 0x654, UR4 ;  /* 0x00000654ff1c7896 */ /* 0x000fc40008000004 */
[----:B------:R-:W-:Y:S01]  /*4390*/  UISETP.GE.AND UP3, UPT, UR6, 0x1, UPT ;  /* 0x000000010600788c */ /* 0x000fe2000bf66270 */
[C---:B--2---:R-:W-:Y:S01]  /*43a0*/  VIADD R3, R9.reuse, 0x40 ;  /* 0x0000004009037836 */ /* 0x044fe20000000000 */
[----:B------:R-:W-:-:S04]  /*43b0*/  LOP3.LUT R2, R9, 0xffff, RZ, 0xc0, !PT ;  /* 0x0000ffff09027812 */ /* 0x000fc800078ec0ff */
[----:B------:R-:W-:-:S05]  /*43c0*/  LOP3.LUT R3, R3, 0xffff, RZ, 0xc0, !PT ;  /* 0x0000ffff03037812 */ /* 0x000fca00078ec0ff */
[----:B------:R1:W-:Y:S02]  /*43d0*/  STL.64 [R1], R2 ;  /* 0x0000000201007387 */ /* 0x0003e40000100a00 */
[----:B-1----:R-:W-:-:S07]  /*43e0*/  CS2R R2, SRZ ;  /* 0x0000000000027805 */ /* 0x002fce000001ff00 */
.L_x_76:
[----:B-1----:R-:W-:-:S04]  /*43f0*/  SHF.L.U32 R4, R3, 0x1f, RZ ;  /* 0x0000001f03047819 */ /* 0x002fc800000006ff */
[----:B------:R-:W1:Y:S02]  /*4400*/  SYNCS.PHASECHK.TRANS64.TRYWAIT P0, [UR18+0x1e0], R4 ;  /* 0x0001e004ff0075a7 */ /* 0x000e640008001112 */
[----:B-12-4-:R-:W-:Y:S05]  /*4410*/  @!P0 BRA `(.L_x_70) ;  /* 0x0000004c00988947 */ /* 0x016fea0003800000 */
.L_x_189:
[----:B-1----:R-:W1:Y:S01]  /*4420*/  LDS.128 R4, [UR18+0x220] ;  /* 0x00022012ff047984 */ /* 0x002e620008000c00 */
[----:B------:R-:W-:Y:S01]  /*4430*/  ULEA UR22, UR21, UR18, 0x3 ;  /* 0x0000001215167291 */ /* 0x000fe2000f8e18ff */
[----:B------:R-:W-:Y:S01]  /*4440*/  SHF.L.U32 R0, R8, 0x1f, RZ ;  /* 0x0000001f08007819 */ /* 0x000fe200000006ff */
[----:B------:R-:W-:Y:S01]  /*4450*/  @!PT LDS RZ, [RZ] ;  /* 0x00000000fffff984 */ /* 0x000fe20000000800 */
[----:B------:R-:W-:Y:S01]  /*4460*/  @!PT LDS RZ, [RZ] ;  /* 0x00000000fffff984 */ /* 0x000fe20000000800 */
[----:B------:R-:W-:Y:S01]  /*4470*/  @!PT LDS RZ, [RZ] ;  /* 0x00000000fffff984 */ /* 0x000fe20000000800 */
[----:B------:R-:W-:Y:S01]  /*4480*/  @!PT LDS RZ, [RZ] ;  /* 0x00000000fffff984 */ /* 0x000fe20000000800 */
[----:B------:R2:W-:Y:S06]  /*4490*/  MEMBAR.ALL.CTA ;  /* 0x0000000000007992 */ /* 0x0005ec0000008000 */
[----:B--2---:R-:W2:Y:S02]  /*44a0*/  FENCE.VIEW.ASYNC.S ;  /* 0x00000000000073c6 */ /* 0x004ea40000000000 */
[----:B--2---:R-:W-:Y:S01]  /*44b0*/  SYNCS.ARRIVE.TRANS64.RED.A1T0 RZ, [UR28], RZ ;  /* 0x000000ffffff79a7 */ /* 0x004fe2000810041c */
[----:B------:R-:W2:Y:S01]  /*44c0*/  SYNCS.PHASECHK.TRANS64.TRYWAIT P0, [UR22+0x200], R0 ;  /* 0x00020000ff0075a7 */ /* 0x000ea20008001116 */
[----:B-1----:R-:W-:Y:S01]  /*44d0*/  LOP3.LUT P2, RZ, R6, 0x1, RZ, 0xc0, !PT ;  /* 0x0000000106ff7812 */ /* 0x002fe2000784c0ff */
[----:B--2---:R-:W-:-:S12]  /*44e0*/  @!P0 BRA `(.L_x_71) ;  /* 0x0000004c007c8947 */ /* 0x004fd80003800000 */
.L_x_191:
[----:B------:R-:W-:Y:S05]  /*44f0*/  BRA.U !UP3, `(.L_x_72) ;  /* 0x000000010bc87547 */ /* 0x000fea000b800000 */
[----:B-1----:R-:W-:Y:S01]  /*4500*/  IMAD.U32 R0, RZ, RZ, UR21 ;  /* 0x00000015ff007e24 */ /* 0x002fe2000f8e00ff */
[----:B------:R-:W-:-:S04]  /*4510*/  ULEA UR4, UR17, UR18, 0x3 ;  /* 0x0000001211047291 */ /* 0x000fc8000f8e18ff */
[----:B------:R-:W-:-:S05]  /*4520*/  LEA R0, R0, R1, 0x2 ;  /* 0x0000000100007211 */ /* 0x000fca00078e10ff */
[----:B------:R1:W5:Y:S01]  /*4530*/  LDL R4, [R0] ;  /* 0x0000000000047983 */ /* 0x0003620000100800 */
[----:B------:R-:W-:Y:S01]  /*4540*/  UPLOP3.LUT UP2, UPT, UPT, UPT, UPT, 0x40, 0x4 ;  /* 0x000000000004789c */ /* 0x000fe20003f4e870 */
[----:B------:R-:W-:Y:S01]  /*4550*/  UMOV UR15, UR23 ;  /* 0x00000017000f7c82 */ /* 0x000fe20008000000 */
[----:B------:R-:W-:Y:S01]  /*4560*/  UMOV UR8, UR17 ;  /* 0x0000001100087c82 */ /* 0x000fe20008000000 */
[----:B-1----:R-:W-:-:S04]  /*4570*/  SHF.L.U32 R0, R2, 0x1f, RZ ;  /* 0x0000001f02007819 */ /* 0x002fc800000006ff */
[----:B------:R1:W2:Y:S04]  /*4580*/  SYNCS.PHASECHK.TRANS64.TRYWAIT P1, [UR4], R0 ;  /* 0x00000000ff0075a7 */ /* 0x0002a80008021104 */
.L_x_75:
[----:B------:R-:W-:Y:S01]  /*4590*/  ULEA UR16, UR8, UR18, 0x3 ;  /* 0x0000001208107291 */ /* 0x000fe2000f8e18ff */
[----:B--234-:R-:W-:Y:S11]  /*45a0*/  @P1 BRA `(.L_x_73) ;  /* 0x00000000000c1947 */ /* 0x01cff60003800000 */
[----:B------:R-:W-:Y:S04]  /*45b0*/  SHF.L.U32 R5, R2, 0x1f, RZ ;  /* 0x0000001f02057819 */ /* 0x000fe800000006ff */
[----:B------:R-:W2:Y:S02]  /*45c0*/  SYNCS.PHASECHK.TRANS64.TRYWAIT P0, [UR16], R5 ;  /* 0x00000005ff0075a7 */ /* 0x000ea40008001110 */
[----:B--2---:R-:W-:Y:S05]  /*45d0*/  @!P0 BRA `(.L_x_74) ;  /* 0x0000004c00588947 */ /* 0x004fea0003800000 */
.L_x_73:
[----:B------:R-:W-:Y:S01]  /*45e0*/  UISETP.NE.AND UP0, UPT, UR15, URZ, UPT ;  /* 0x000000ff0f00728c */ /* 0x000fe2000bf05270 */
[----:B------:R-:W-:Y:S01]  /*45f0*/  PLOP3.LUT P1, PT, PT, PT, PT, 0x80, 0x8 ;  /* 0x000000000008781c */ /* 0x000fe20003f2f070 */
[----:B------:R-:W-:Y:S02]  /*4600*/  UIADD3 UR4, UPT, UPT, UR8, 0x1, URZ ;  /* 0x0000000108047890 */ /* 0x000fe4000fffe0ff */
[----:B------:R-:W-:Y:S02]  /*4610*/  ULEA UR10, UR8, UR20, 0x8 ;  /* 0x00000014080a7291 */ /* 0x000fe4000f8e40ff */
[----:B------:R-:W-:Y:S01]  /*4620*/  UISETP.NE.AND UP1, UPT, UR4, 0x1a, UPT ;  /* 0x0000001a0400788c */ /* 0x000fe2000bf25270 */
[----:B------:R-:W-:Y:S01]  /*4630*/  PLOP3.LUT P0, PT, PT, PT, UP0, 0x80, 0x8 ;  /* 0x000000000008781c */ /* 0x000fe20003f0f008 */
[----:B------:R-:W-:Y:S02]  /*4640*/  ULEA UR8, UR8, UR19, 0x8 ;  /* 0x0000001308087291 */ /* 0x000fe4000f8e40ff */
[----:B------:R-:W-:Y:S02]  /*4650*/  USEL UR5, URZ, 0x1, UP1 ;  /* 0x00000001ff057887 */ /* 0x000fe40008800000 */
[----:B------:R-:W-:Y:S02]  /*4660*/  USEL UR17, UR4, URZ, UP1 ;  /* 0x000000ff04117287 */ /* 0x000fe40008800000 */
[----:B------:R-:W-:Y:S02]  /*4670*/  UIADD3 UR12, UPT, UPT, UR10, 0x80, URZ ;  /* 0x000000800a0c7890 */ /* 0x000fe4000fffe0ff */
[----:B------:R-:W-:Y:S01]  /*4680*/  @UP0 ULEA UR4, UR17, UR18, 0x3 ;  /* 0x0000001211040291 */ /* 0x000fe2000f8e18ff */
[----:B------:R-:W-:Y:S01]  /*4690*/  LOP3.LUT R2, R2, UR5, RZ, 0x3c, !PT ;  /* 0x0000000502027c12 */ /* 0x000fe2000f8e3cff */
[----:B------:R-:W-:Y:S02]  /*46a0*/  UIADD3 UR6, UPT, UPT, UR8, 0x2, URZ ;  /* 0x0000000208067890 */ /* 0x000fe4000fffe0ff */
[----:B------:R-:W-:Y:S01]  /*46b0*/  UIADD3 UR5, UPT, UPT, UR16, 0xd0, URZ ;  /* 0x000000d010057890 */ /* 0x000fe2000fffe0ff */
[----:B-1----:R-:W-:Y:S01]  /*46c0*/  @P0 SHF.L.U32 R0, R2, 0x1f, RZ ;  /* 0x0000001f02000819 */ /* 0x002fe200000006ff */
[----:B------:R-:W-:Y:S01]  /*46d0*/  UMOV UR11, 0x40004040 ;  /* 0x40004040000b7882 */ /* 0x000fe20000000000 */
[----:B------:R-:W-:Y:S01]  /*46e0*/  UMOV UR9, 0x80004020 ;  /* 0x8000402000097882 */ /* 0x000fe20000000000 */
[----:B------:R-:W-:Y:S01]  /*46f0*/  UMOV UR13, 0x40004040 ;  /* 0x40004040000d7882 */ /* 0x000fe20000000000 */
[----:B------:R3:W4:Y:S01]  /*4700*/  @P0 SYNCS.PHASECHK.TRANS64.TRYWAIT P1, [UR4], R0 ;  /* 0x00000000ff0005a7 */ /* 0x0007220008021104 */
[----:B------:R-:W-:Y:S11]  /*4710*/  ELECT P0, URZ, PT ;  /* 0x0000000000ff782f */ /* 0x000ff60003800000 */
[----:B------:R-:W-:Y:S02]  /*4720*/  @!UPT UIADD3 URZ, UPT, UPT, URZ, URZ, URZ ;  /* 0x000000fffffff290 */ /* 0x000fe4000fffe0ff */
[C---:B-----5:R-:W-:Y:S02]  /*4730*/  @P0 R2UR.BROADCAST UR4, R4.reuse ;  /* 0x00000000040402ca */ /* 0x060fe400008e0000 */
[----:B------:R-:W-:Y:S11]  /*4740*/  ELECT P0, URZ, PT ;  /* 0x0000000000ff782f */ /* 0x000ff60003800000 */
[----:B------:R-:W-:Y:S02]  /*4750*/  @!UPT UIADD3 URZ, UPT, UPT, URZ, URZ, URZ ;  /* 0x000000fffffff290 */ /* 0x000fe4000fffe0ff */
[----:B------:R-:W-:Y:S01]  /*4760*/  @P0 R2UR.BROADCAST UR14, R4 ;  /* 0x00000000040e02ca */ /* 0x000fe200008e0000 */
[----:B------:R-:W-:Y:S01]  /*4770*/  UMOV UR7, 0x80004020 ;  /* 0x8000402000077882 */ /* 0x000fe20000000000 */
[----:B------:R1:W-:Y:S01]  /*4780*/  UTCHMMA gdesc[UR8], gdesc[UR10], tmem[UR4], tmem[UR26], idesc[UR27], UP2 ;  /* 0x00ff1a0a080075ea */ /* 0x0003e20009000004 */
[----:B------:R-:W-:Y:S10]  /*4790*/  UPLOP3.LUT UP2, UPT, UPT, UPT, UPT, 0x80, 0x8 ;  /* 0x000000000008789c */ /* 0x000ff40003f4f070 */
[----:B------:R3:W-:Y:S01]  /*47a0*/  UTCHMMA gdesc[UR6], gdesc[UR12], tmem[UR14], tmem[UR24], idesc[UR25], UPT ;  /* 0x00ff180c060075ea */ /* 0x0007e2000b80000e */
[----:B------:R3:W-:Y:S01]  /*47b0*/  UTCBAR [UR5], URZ ;  /* 0x000000ff050073e9 */ /* 0x0007e200080000ff */
[----:B-1----:R-:W-:Y:S02]  /*47c0*/  UIADD3 UR4, UPT, UPT, UR15, 0x1, URZ ;  /* 0x000000010f047890 */ /* 0x002fe4000fffe0ff */
[----:B------:R-:W-:Y:S02]  /*47d0*/  UIADD3 UR9, UPT, UPT, UR15, -0x1, URZ ;  /* 0xffffffff0f097890 */ /* 0x000fe4000fffe0ff */
[----:B------:R-:W-:Y:S01]  /*47e0*/  UISETP.GT.U32.AND UP0, UPT, UR4, 0x1, UPT ;  /* 0x000000010400788c */ /* 0x000fe2000bf04070 */
[----:B------:R-:W-:Y:S04]  /*47f0*/  UMOV UR8, UR17 ;  /* 0x0000001100087c82 */ /* 0x000fe80008000000 */
[----:B------:R-:W-:Y:S04]  /*4800*/  UMOV UR15, UR9 ;  /* 0x00000009000f7c82 */ /* 0x000fe80008000000 */
[----:B------:R-:W-:Y:S05]  /*4810*/  BRA.U UP0, `(.L_x_75) ;  /* 0xfffffffd005c7547 */ /* 0x000fea000b83ffff */
.L_x_72:
[----:B------:R-:W-:Y:S01]  /*4820*/  UIADD3 UR4, UPT, UPT, UR21, 0x1, URZ ;  /* 0x0000000115047890 */ /* 0x000fe2000fffe0ff */
[----:B------:R-:W-:Y:S01]  /*4830*/  LOP3.LUT R3, R3, 0x1, RZ, 0x3c, !PT ;  /* 0x0000000103037812 */ /* 0x000fe200078e3cff */
[----:B---3--:R-:W-:Y:S02]  /*4840*/  UIADD3 UR5, UPT, UPT, UR22, 0x1f0, URZ ;  /* 0x000001f016057890 */ /* 0x008fe4000fffe0ff */
[----:B------:R-:W-:-:S04]  /*4850*/  UISETP.NE.AND UP0, UPT, UR4, 0x2, UPT ;  /* 0x000000020400788c */ /* 0x000fc8000bf05270 */
[----:B------:R-:W-:Y:S02]  /*4860*/  USEL UR6, URZ, 0x1, UP0 ;  /* 0x00000001ff067887 */ /* 0x000fe40008000000 */
[----:B------:R-:W-:Y:S01]  /*4870*/  USEL UR21, UR4, URZ, UP0 ;  /* 0x000000ff04157287 */ /* 0x000fe20008000000 */
[----:B------:R2:W-:Y:S03]  /*4880*/  UTCBAR [UR5], URZ ;  /* 0x000000ff050073e9 */ /* 0x0005e600080000ff */
[----:B------:R-:W-:Y:S01]  /*4890*/  LOP3.LUT R8, R8, UR6, RZ, 0x3c, !PT ;  /* 0x0000000608087c12 */ /* 0x000fe2000f8e3cff */
[----:B------:R-:W-:Y:S07]  /*48a0*/  @P2 BRA `(.L_x_76) ;  /* 0xfffffff800d02947 */ /* 0x000fee000383ffff */
[----:B------:R-:W3:Y:S01]  /*48b0*/  S2UR UR6, SR_CgaCtaId ;  /* 0x00000000000679c3 */ /* 0x000ee20000008800 */
[----:B------:R-:W-:Y:S01]  /*48c0*/  ELECT P0, URZ, PT ;  /* 0x0000000000ff782f */ /* 0x000fe20003800000 */
[----:B-1----:R-:W-:Y:S01]  /*48d0*/  IMAD.MOV.U32 R0, RZ, RZ, 0x1 ;  /* 0x00000001ff007424 */ /* 0x002fe200078e00ff */
[----:B------:R-:W-:Y:S01]  /*48e0*/  UIADD3 UR18, UPT, UPT, UR18, 0x200, URZ ;  /* 0x0000020012127890 */ /* 0x000fe2000fffe0ff */
[----:B------:R-:W-:Y:S01]  /*48f0*/  SHF.L.U32 R2, R8, 0x1f, RZ ;  /* 0x0000001f08027819 */ /* 0x000fe200000006ff */
[----:B------:R-:W-:-:S03]  /*4900*/  UMOV UR4, 0x40 ;  /* 0x0000004000047882 */ /* 0x000fc60000000000 */
[----:B------:R-:W-:Y:S01]  /*4910*/  UVIRTCOUNT.DEALLOC.SMPOOL 0x80 ;  /* 0x000000800000784c */ /* 0x000fe20000000000 */
[----:B---3--:R-:W-:Y:S02]  /*4920*/  ULEA UR6, UR6, UR4, 0x18 ;  /* 0x0000000406067291 */ /* 0x008fe4000f8ec0ff */
[----:B------:R-:W-:-:S07]  /*4930*/  ULEA UR4, UR21, UR18, 0x3 ;  /* 0x0000001215047291 */ /* 0x000fce000f8e18ff */
[----:B------:R1:W-:Y:S02]  /*4940*/  @P0 STS.U8 [UR6+0x1c], R0 ;  /* 0x00001c00ff000988 */ /* 0x0003e40008000006 */
[----:B------:R-:W3:Y:S02]  /*4950*/  SYNCS.PHASECHK.TRANS64.TRYWAIT P0, [UR4], R2 ;  /* 0x00000002ff0075a7 */ /* 0x000ee40008001104 */
[----:B-1-3--:R-:W-:Y:S05]  /*4960*/  @!P0 BRA `(.L_x_77) ;  /* 0x00000048008c8947 */ /* 0x00afea0003800000 */
.L_x_194:
[----:B------:R-:W-:-:S04]  /*4970*/  UIADD3 UR4, UPT, UPT, UR21, 0x1, URZ ;  /* 0x0000000115047890 */ /* 0x000fc8000fffe0ff */
[----:B------:R-:W-:-:S04]  /*4980*/  UISETP.NE.AND UP0, UPT, UR4, 0x2, UPT ;  /* 0x000000020400788c */ /* 0x000fc8000bf05270 */
[----:B--2---:R-:W-:Y:S02]  /*4990*/  USEL UR5, URZ, 0x1, UP0 ;  /* 0x00000001ff057887 */ /* 0x004fe40008000000 */
[----:B------:R-:W-:-:S04]  /*49a0*/  USEL UR4, UR4, URZ, UP0 ;  /* 0x000000ff04047287 */ /* 0x000fc80008000000 */
[----:B------:R-:W-:Y:S01]  /*49b0*/  ULEA UR4, UR4, UR18, 0x3 ;  /* 0x0000001204047291 */ /* 0x000fe2000f8e18ff */
[----:B-1----:R-:W-:-:S04]  /*49c0*/  LOP3.LUT R2, R8, UR5, RZ, 0x3c, !PT ;  /* 0x0000000508027c12 */ /* 0x002fc8000f8e3cff */
[----:B------:R-:W-:-:S04]  /*49d0*/  SHF.L.U32 R2, R2, 0x1f, RZ ;  /* 0x0000001f02027819 */ /* 0x000fc800000006ff */
[----:B------:R-:W1:Y:S02]  /*49e0*/  SYNCS.PHASECHK.TRANS64.TRYWAIT P0, [UR4], R2 ;  /* 0x00000002ff0075a7 */ /* 0x000e640008001104 */
[----:B-1----:R-:W-:Y:S05]  /*49f0*/  @!P0 BRA `(.L_x_78) ;  /* 0x0000004800808947 */ /* 0x002fea0003800000 */
.L_x_196:
[----:B------:R-:W-:Y:S01]  /*4a00*/  NOP ;  /* 0x0000000000007918 */ /* 0x000fe20000000000 */
[----:B-1----:R-:W1:Y:S01]  /*4a10*/  LDS R0, [UR6+0x14] ;  /* 0x00001406ff007984 */ /* 0x002e620008000800 */
[----:B------:R-:W-:Y:S01]  /*4a20*/  LOP3.LUT R3, R9, 0xffff, RZ, 0xc0, !PT ;  /* 0x0000ffff09037812 */ /* 0x000fe200078ec0ff */
[----:B------:R-:W-:-:S03]  /*4a30*/  IMAD.MOV.U32 R2, RZ, RZ, 0xffff ;  /* 0x0000ffffff027424 */ /* 0x000fc600078e00ff */
[----:B------:R-:W-:-:S04]  /*4a40*/  SHF.R.U32.HI R3, RZ, 0x5, R3 ;  /* 0x00000005ff037819 */ /* 0x000fc80000011603 */
[----:B------:R-:W-:-:S04]  /*4a50*/  SHF.L.U32 R2, R2, R3, RZ ;  /* 0x0000000302027219 */ /* 0x000fc800000006ff */
[----:B-1----:R-:W-:-:S04]  /*4a60*/  LOP3.LUT R0, R0, R2, RZ, 0xc0, !PT ;  /* 0x0000000200007212 */ /* 0x002fc800078ec0ff */
[----:B------:R-:W-:Y:S01]  /*4a70*/  ISETP.NE.AND P0, PT, R0, R2, PT ;  /* 0x000000020000720c */ /* 0x000fe20003f05270 */
[----:B------:R-:W-:-:S05]  /*4a80*/  IMAD.MOV.U32 R0, RZ, RZ, 0x1 ;  /* 0x00000001ff007424 */ /* 0x000fca00078e00ff */
[----:B------:R-:W-:-:S07]  /*4a90*/  SHF.L.U32 R0, R0, R3, RZ ;  /* 0x0000000300007219 */ /* 0x000fce00000006ff */
[----:B------:R-:W-:Y:S05]  /*4aa0*/  @P0 BRA `(.L_x_79) ;  /* 0x00000000005c0947 */ /* 0x000fea0003800000 */
[----:B------:R-:W1:Y:S02]  /*4ab0*/  LDS R3, [UR6+0x18] ;  /* 0x00001806ff037984 */ /* 0x000e640008000800 */
[----:B-1----:R-:W-:-:S04]  /*4ac0*/  LOP3.LUT R3, R3, R0, RZ, 0xc0, !PT ;  /* 0x0000000003037212 */ /* 0x002fc800078ec0ff */
[----:B------:R-:W-:-:S13]  /*4ad0*/  ISETP.NE.AND P0, PT, R3, R0, PT ;  /* 0x000000000300720c */ /* 0x000fda0003f05270 */
[----:B------:R-:W-:Y:S05]  /*4ae0*/  @P0 BRA `(.L_x_80) ;  /* 0x0000000000400947 */ /* 0x000fea0003800000 */
[----:B------:R-:W-:Y:S01]  /*4af0*/  R2UR UR4, R2 ;  /* 0x00000000020472ca */ /* 0x000fe200000e0000 */
[----:B------:R-:W1:Y:S01]  /*4b00*/  S2R R3, SR_LANEID ;  /* 0x0000000000037919 */ /* 0x000e620000000000 */
[----:B------:R-:W-:-:S04]  /*4b10*/  LOP3.LUT R0, RZ, R0, RZ, 0x33, !PT ;  /* 0x00000000ff007212 */ /* 0x000fc800078e33ff */
[----:B------:R-:W2:Y:S07]  /*4b20*/  REDUX UR7, R0 ;  /* 0x00000000000773c4 */ /* 0x000eae0000000000 */
[----:B------:R-:W-:-:S03]  /*4b30*/  ULOP3.LUT UR5, URZ, UR4, URZ, 0x33, !UPT ;  /* 0x00000004ff057292 */ /* 0x000fc6000f8e33ff */
[----:B------:R-:W-:Y:S02]  /*4b40*/  VOTEU.ANY UR4, UPT, PT ;  /* 0x0000000000047886 */ /* 0x000fe400038e0100 */
[----:B------:R-:W-:Y:S01]  /*4b50*/  UFLO.U32 UR4, UR4 ;  /* 0x00000004000472bd */ /* 0x000fe200080e0000 */
[----:B------:R-:W-:-:S04]  /*4b60*/  IMAD.U32 R2, RZ, RZ, UR5 ;  /* 0x00000005ff027e24 */ /* 0x000fc8000f8e00ff */
[----:B------:R-:W3:Y:S02]  /*4b70*/  REDUX UR8, R2 ;  /* 0x00000000020873c4 */ /* 0x000ee40000000000 */
[----:B------:R1:W-:Y:S01]  /*4b80*/  UTCATOMSWS.AND URZ, UR5 ;  /* 0x0000000500ff79e3 */ /* 0x0003e20008000000 */
[----:B--2---:R-:W-:Y:S01]  /*4b90*/  IMAD.U32 R0, RZ, RZ, UR7 ;  /* 0x00000007ff007e24 */ /* 0x004fe2000f8e00ff */
[----:B-1----:R-:W-:Y:S01]  /*4ba0*/  ISETP.EQ.U32.AND P0, PT, R3, UR4, PT ;  /* 0x0000000403007c0c */ /* 0x002fe2000bf02070 */
[----:B---3--:R-:W-:-:S12]  /*4bb0*/  IMAD.U32 R2, RZ, RZ, UR8 ;  /* 0x00000008ff027e24 */ /* 0x008fd8000f8e00ff */
[----:B------:R1:W-:Y:S04]  /*4bc0*/  @P0 ATOMS.AND RZ, [UR6+0x14], R2 ;  /* 0x00001402ffff098c */ /* 0x0003e8000a800006 */
[----:B------:R1:W-:Y:S01]  /*4bd0*/  @P0 ATOMS.AND RZ, [UR6+0x18], R0 ;  /* 0x00001800ffff098c */ /* 0x0003e2000a800006 */
[----:B------:R-:W-:Y:S05]  /*4be0*/  BRA `(.L_x_81) ;  /* 0x0000000000147947 */ /* 0x000fea0003800000 */
.L_x_80:
[----:B------:R-:W-:Y:S02]  /*4bf0*/  MOV R2, 0x4c10 ;  /* 0x00004c1000027802 */ /* 0x000fe40000000f00 */
[----:B----45:R-:W-:Y:S05]  /*4c00*/  CALL.REL.NOINC `($__internal_0_$__cuda_sm10x_tcgen05_guardrail_trap_col_being_dealloced_not_returned_by_alloc) ;  /* 0x0000004800f47944 */ /* 0x030fea0003c00000 */
[----:B------:R-:W-:Y:S05]  /*4c10*/  BRA `(.L_x_81) ;  /* 0x0000000000087947 */ /* 0x000fea0003800000 */
.L_x_79:
[----:B------:R-:W-:Y:S02]  /*4c20*/  MOV R2, 0x4c40 ;  /* 0x00004c4000027802 */ /* 0x000fe40000000f00 */
[----:B----45:R-:W-:Y:S05]  /*4c30*/  CALL.REL.NOINC `($__internal_2_$__cuda_sm10x_tcgen05_guardrail_trap_unallocated_columns_being_dealloced) ;  /* 0x0000004c00007944 */ /* 0x030fea0003c00000 */
.L_x_81:
[----:B------:R-:W-:Y:S01]  /*4c40*/  NOP ;  /* 0x0000000000007918 */ /* 0x000fe20000000000 */
[----:B------:R-:W-:Y:S05]  /*4c50*/  EXIT ;  /* 0x000000000000794d */ /* 0x000fea0003800000 */
.L_x_65:
[----:B------:R-:W-:-:S09]  /*4c60*/  UISETP.NE.OR UP0, UPT, UR15, 0x3, !UP2 ;  /* 0x000000030f00788c */ /* 0x000fd2000d705670 */
[----:B------:R-:W-:Y:S05]  /*4c70*/  BRA.U UP0, `(.L_x_82) ;  /* 0x0000001100747547 */ /* 0x000fea000b800000 */
[----:B------:R-:W2:Y:S01]  /*4c80*/  LDC.64 R2, c[0x0][0x988] ;  /* 0x00026200ff027b82 */ /* 0x000ea20000000a00 */
[----:B------:R-:W3:Y:S01]  /*4c90*/  LDCU UR27, c[0x0][0x370] ;  /* 0x00006e00ff1b77ac */ /* 0x000ee20008000800 */
[----:B------:R-:W-:Y:S01]  /*4ca0*/  R2UR UR45, R44 ;  /* 0x000000002c2d72ca */ /* 0x000fe200000e0000 */
[----:B------:R-:W-:Y:S01]  /*4cb0*/  IMAD.MOV.U32 R11, RZ, RZ, 0x1 ;  /* 0x00000001ff0b7424 */ /* 0x000fe200078e00ff */
[----:B------:R-:W-:Y:S01]  /*4cc0*/  R2UR UR44, R45 ;  /* 0x000000002d2c72ca */ /* 0x000fe200000e0000 */
[----:B------:R-:W4:Y:S01]  /*4cd0*/  LDCU.128 UR28, c[0x0][0xc10] ;  /* 0x00018200ff1c77ac */ /* 0x000f220008000c00 */
[----:B------:R-:W-:Y:S02]  /*4ce0*/  IMAD.MOV.U32 R10, RZ, RZ, RZ ;  /* 0x000000ffff0a7224 */ /* 0x000fe400078e00ff */
[----:B------:R-:W1:Y:S01]  /*4cf0*/  S2UR UR6, SR_CgaCtaId ;  /* 0x00000000000679c3 */ /* 0x000e620000008800 */
[----:B------:R-:W4:Y:S01]  /*4d00*/  LDCU UR26, c[0x0][0x374] ;  /* 0x00006e80ff1a77ac */ /* 0x000f220008000800 */
[----:B------:R-:W-:Y:S01]  /*4d10*/  IMAD.MOV.U32 R9, RZ, RZ, 0x1000 ;  /* 0x00001000ff097424 */ /* 0x000fe200078e00ff */
[----:B------:R-:W3:Y:S05]  /*4d20*/  LDCU.128 UR32, c[0x0][0xa80] ;  /* 0x00015000ff2077ac */ /* 0x000eea0008000c00 */
[----:B------:R-:W3:Y:S01]  /*4d30*/  LDC.64 R12, c[0x0][0x348] ;  /* 0x0000d200ff0c7b82 */ /* 0x000ee20000000a00 */
[----:B------:R-:W3:Y:S01]  /*4d40*/  LDCU UR17, c[0x0][0xc0c] ;  /* 0x00018180ff1177ac */ /* 0x000ee20008000800 */
[----:B------:R-:W3:Y:S01]  /*4d50*/  LDCU UR47, c[0x0][0xc20] ;  /* 0x00018400ff2f77ac */ /* 0x000ee20008000800 */
[----:B--2---:R-:W-:Y:S01]  /*4d60*/  ISETP.NE.U32.AND P0, PT, R2, RZ, PT ;  /* 0x000000ff0200720c */ /* 0x004fe20003f05070 */
[----:B------:R-:W2:Y:S03]  /*4d70*/  LDCU UR4, c[0x0][0xc30] ;  /* 0x00018600ff0477ac */ /* 0x000ea60008000800 */
[----:B------:R-:W-:Y:S01]  /*4d80*/  ISETP.NE.AND.EX P0, PT, R3, RZ, PT, P0 ;  /* 0x000000ff0300720c */ /* 0x000fe20003f05300 */
[----:B------:R-:W2:Y:S01]  /*4d90*/  LDCU.128 UR40, c[0x0][0xa90] ;  /* 0x00015200ff2877ac */ /* 0x000ea20008000c00 */
[----:B------:R-:W2:Y:S01]  /*4da0*/  LDC.64 R2, c[0x0][0x990] ;  /* 0x00026400ff027b82 */ /* 0x000ea20000000a00 */
[----:B------:R-:W-:Y:S01]  /*4db0*/  UMOV UR24, 0x400 ;  /* 0x0000040000187882 */ /* 0x000fe20000000000 */
[----:B----4-:R-:W-:-:S02]  /*4dc0*/  UIMAD.WIDE.U32 UR8, UR26, UR31, URZ ;  /* 0x0000001f1a0872a5 */ /* 0x010fc4000f8e00ff */
[----:B-1----:R-:W-:Y:S02]  /*4dd0*/  ULEA UR24, UR6, UR24, 0x18 ;  /* 0x0000001806187291 */ /* 0x002fe4000f8ec0ff */
[----:B---3--:R-:W-:Y:S02]  /*4de0*/  UIMAD.WIDE.U32 UR6, UR27, UR28, URZ ;  /* 0x0000001c1b0672a5 */ /* 0x008fe4000f8e00ff */
[----:B------:R-:W-:Y:S02]  /*4df0*/  UISETP.NE.AND UP5, UPT, UR32, 0x1, UPT ;  /* 0x000000012000788c */ /* 0x000fe4000bfa5270 */
[----:B------:R-:W-:Y:S02]  /*4e00*/  UIADD3 UR36, UPT, UPT, UR24, 0x1e8, URZ ;  /* 0x000001e818247890 */ /* 0x000fe4000fffe0ff */
[----:B------:R-:W-:Y:S01]  /*4e10*/  UISETP.GE.AND UP0, UPT, UR39, 0x1, UPT ;  /* 0x000000012700788c */ /* 0x000fe2000bf06270 */
[----:B------:R-:W-:Y:S01]  /*4e20*/  UMOV UR38, UR7 ;  /* 0x0000000700267c82 */ /* 0x000fe20008000000 */
[----:B------:R-:W-:Y:S01]  /*4e30*/  UMOV UR37, UR9 ;  /* 0x0000000900257c82 */ /* 0x000fe20008000000 */
[----:B------:R-:W-:-:S02]  /*4e40*/  UISETP.NE.AND UP1, UPT, UR17, 0x1, UPT ;  /* 0x000000011100788c */ /* 0x000fc4000bf25270 */
[----:B------:R-:W-:Y:S01]  /*4e50*/  UISETP.NE.AND UP0, UPT, UR30, 0x1, UPT ;  /* 0x000000011e00788c */ /* 0x000fe2000bf05270 */
[----:B------:R-:W-:Y:S01]  /*4e60*/  UMOV UR23, URZ ;  /* 0x000000ff00177c82 */ /* 0x000fe20008000000 */
[----:B------:R-:W1:Y:S01]  /*4e70*/  LDCU UR48, c[0x0][0xaa0] ;  /* 0x00015400ff3077ac */ /* 0x000e620008000800 */
[----:B------:R-:W-:Y:S02]  /*4e80*/  UPLOP3.LUT UP4, UPT, UPT, UPT, UPT, 0x40, 0x4 ;  /* 0x000000000004789c */ /* 0x000fe40003f8e870 */
[----:B------:R-:W-:Y:S01]  /*4e90*/  UISETP.NE.AND UP6, UPT, UR39, 0x1, UPT ;  /* 0x000000012700788c */ /* 0x000fe2000bfc5270 */
[----:B------:R-:W3:Y:S01]  /*4ea0*/  LDCU.64 UR18, c[0x0][0xc28] ;  /* 0x00018500ff1277ac */ /* 0x000ee20008000a00 */
[----:B--2---:R-:W-:Y:S02]  /*4eb0*/  UISETP.NE.AND UP2, UPT, UR4, 0x1, UPT ;  /* 0x000000010400788c */ /* 0x004fe4000bf45270 */
[----:B------:R-:W-:Y:S02]  /*4ec0*/  UPRMT UR36, URZ, 0x654, UR36 ;  /* 0x00000654ff247896 */ /* 0x000fe40008000024 */
[----:B------:R-:W-:-:S02]  /*4ed0*/  USHF.R.U32.HI UR38, URZ, UR29, UR38 ;  /* 0x0000001dff267299 */ /* 0x000fc40008011626 */
[----:B------:R-:W-:Y:S02]  /*4ee0*/  USHF.R.U32.HI UR37, URZ, UR47, UR37 ;  /* 0x0000002fff257299 */ /* 0x000fe40008011625 */
[----:B------:R-:W-:Y:S02]  /*4ef0*/  UISETP.NE.AND UP1, UPT, UR35, 0x1, UPT ;  /* 0x000000012300788c */ /* 0x000fe4000bf25270 */
[----:B------:R-:W-:Y:S01]  /*4f00*/  UISETP.NE.AND UP0, UPT, UR42, 0x1, UPT ;  /* 0x000000012a00788c */ /* 0x000fe2000bf05270 */
[----:B------:R-:W-:-:S10]  /*4f10*/  VOTEU.ANY UP5, P0 ;  /* 0x0000000000ff7886 */ /* 0x000fd400000a0100 */
.L_x_91:
[----:B------:R-:W-:Y:S04]  /*4f20*/  SHF.L.U32 R4, R10, 0x1f, RZ ;  /* 0x0000001f0a047819 */ /* 0x000fe800000006ff */
[----:B--2---:R-:W2:Y:S02]  /*4f30*/  SYNCS.PHASECHK.TRANS64.TRYWAIT P0, [UR24+0x1e0], R4 ;  /* 0x0001e004ff0075a7 */ /* 0x004ea40008001118 */
[----:B--2---:R-:W-:Y:S05]  /*4f40*/  @!P0 BRA `(.L_x_83) ;  /* 0x0000004400448947 */ /* 0x004fea0003800000 */
.L_x_198:
[----:B--2---:R-:W2:Y:S01]  /*4f50*/  LDS.128 R4, [UR24+0x220] ;  /* 0x00022018ff047984 */ /* 0x004ea20008000c00 */
[----:B------:R-:W-:Y:S01]  /*4f60*/  UISETP.GE.AND UP0, UPT, UR39, 0x1, UPT ;  /* 0x000000012700788c */ /* 0x000fe2000bf06270 */
[----:B------:R-:W-:Y:S01]  /*4f70*/  @!PT LDS RZ, [RZ] ;  /* 0x00000000fffff984 */ /* 0x000fe20000000800 */
[----:B------:R-:W-:Y:S01]  /*4f80*/  @!PT LDS RZ, [RZ] ;  /* 0x00000000fffff984 */ /* 0x000fe20000000800 */
[----:B------:R-:W-:Y:S01]  /*4f90*/  @!PT LDS RZ, [RZ] ;  /* 0x00000000fffff984 */ /* 0x000fe20000000800 */
[----:B------:R-:W-:Y:S01]  /*4fa0*/  @!PT LDS RZ, [RZ] ;  /* 0x00000000fffff984 */ /* 0x000fe20000000800 */
[----:B------:R4:W-:Y:S06]  /*4fb0*/  MEMBAR.ALL.CTA ;  /* 0x0000000000007992 */ /* 0x0009ec0000008000 */
[----:B----4-:R-:W4:Y:S02]  /*4fc0*/  FENCE.VIEW.ASYNC.S ;  /* 0x00000000000073c6 */ /* 0x010f240000000000 */
[----:B----4-:R-:W-:Y:S01]  /*4fd0*/  SYNCS.ARRIVE.TRANS64.RED.A1T0 RZ, [UR36], RZ ;  /* 0x000000ffffff79a7 */ /* 0x010fe20008100424 */
[----:B--2---:R-:W-:Y:S11]  /*4fe0*/  LOP3.LUT P0, RZ, R6, 0x1, RZ, 0xc0, !PT ;  /* 0x0000000106ff7812 */ /* 0x004ff6000780c0ff */
[----:B------:R-:W-:Y:S02]  /*4ff0*/  @!UPT UIADD3 URZ, UPT, UPT, URZ, URZ, URZ ;  /* 0x000000fffffff290 */ /* 0x000fe4000fffe0ff */
[----:B------:R-:W-:Y:S01]  /*5000*/  VOTEU.ANY UP1, P0 ;  /* 0x0000000000ff7886 */ /* 0x000fe20000020100 */
[----:B------:R-:W-:Y:S11]  /*5010*/  PLOP3.LUT P0, PT, PT, PT, UP1, 0x80, 0x8 ;  /* 0x000000000008781c */ /* 0x000ff60003f0f018 */
[----:B------:R-:W-:Y:S02]  /*5020*/  @!UPT UIADD3 URZ, UPT, UPT, URZ, URZ, URZ ;  /* 0x000000fffffff290 */ /* 0x000fe4000fffe0ff */
[----:B------:R-:W-:Y:S02]  /*5030*/  @P0 MOV R8, R4 ;  /* 0x0000000400080202 */ /* 0x000fe40000000f00 */
[----:B------:R-:W-:Y:S02]  /*5040*/  @P0 LOP3.LUT R0, R5, 0xffff, RZ, 0xc0, !PT ;  /* 0x0000ffff05000812 */ /* 0x000fe400078ec0ff */
[----:B------:R-:W-:Y:S02]  /*5050*/  @P0 R2UR UR5, R8 ;  /* 0x00000000080502ca */ /* 0x000fe400000e0000 */
[----:B------:R-:W-:Y:S11]  /*5060*/  @P0 R2UR UR4, R0 ;  /* 0x00000000000402ca */ /* 0x000ff600000e0000 */
[----:B------:R-:W-:Y:S02]  /*5070*/  @UP1 UMOV UR16, UR5 ;  /* 0x0000000500101c82 */ /* 0x000fe40008000000 */
[----:B------:R-:W-:Y:S01]  /*5080*/  @UP1 UMOV UR15, UR4 ;  /* 0x00000004000f1c82 */ /* 0x000fe20008000000 */
[----:B------:R-:W-:Y:S05]  /*5090*/  BRA.U !UP0, `(.L_x_84) ;  /* 0x0000000108b47547 */ /* 0x000fea000b800000 */
[----:B------:R-:W-:Y:S02]  /*50a0*/  UIMAD.WIDE.U32 UR8, UR15, UR31, URZ ;  /* 0x0000001f0f0872a5 */ /* 0x000fe4000f8e00ff */
[----:B------:R-:W-:Y:S02]  /*50b0*/  UP2UR UR14, UPR, URZ, 0x2 ;  /* 0x00000002ff0e7883 */ /* 0x000fe40008000000 */
[----:B------:R-:W-:Y:S02]  /*50c0*/  UISETP.NE.AND UP1, UPT, UR30, 0x1, UPT ;  /* 0x000000011e00788c */ /* 0x000fe4000bf25270 */
[----:B------:R-:W-:Y:S02]  /*50d0*/  UIMAD.WIDE.U32 UR10, UR16, UR28, URZ ;  /* 0x0000001c100a72a5 */ /* 0x000fe4000f8e00ff */
[----:B------:R-:W-:Y:S02]  /*50e0*/  USEL UR4, UR26, UR37, !UP1 ;  /* 0x000000251a047287 */ /* 0x000fe4000c800000 */
[----:B------:R-:W-:Y:S02]  /*50f0*/  UISETP.NE.AND UP0, UPT, UR17, 0x1, UPT ;  /* 0x000000011100788c */ /* 0x000fe4000bf05270 */
[----:B---3--:R-:W-:Y:S02]  /*5100*/  UIMAD.WIDE.U32 UR12, UR4, UR18, URZ ;  /* 0x00000012040c72a5 */ /* 0x008fe4000f8e00ff */
[----:B------:R-:W-:Y:S01]  /*5110*/  USEL UR7, UR27, UR38, !UP0 ;  /* 0x000000261b077287 */ /* 0x000fe2000c000000 */
[----:B------:R-:W-:Y:S02]  /*5120*/  UMOV UR5, UR9 ;  /* 0x0000000900057c82 */ /* 0x000fe40008000000 */
[----:B------:R-:W-:Y:S02]  /*5130*/  USHF.R.U32.HI UR6, URZ, UR47, UR5 ;  /* 0x0000002fff067299 */ /* 0x000fe40008011605 */
[----:B------:R-:W-:Y:S02]  /*5140*/  UIMAD.WIDE.U32 UR20, UR7, UR18, URZ ;  /* 0x00000012071472a5 */ /* 0x000fe4000f8e00ff */
[----:B------:R-:W-:Y:S02]  /*5150*/  USEL UR6, UR15, UR6, !UP1 ;  /* 0x000000060f067287 */ /* 0x000fe4000c800000 */
[----:B------:R-:W-:Y:S01]  /*5160*/  UISETP.NE.AND UP1, UPT, UR14, URZ, UPT ;  /* 0x000000ff0e00728c */ /* 0x000fe2000bf25270 */
[----:B------:R-:W-:Y:S01]  /*5170*/  UMOV UR5, UR11 ;  /* 0x0000000b00057c82 */ /* 0x000fe20008000000 */
[----:B------:R-:W-:Y:S02]  /*5180*/  UIMAD.WIDE.U32 UR10, UR6, UR18, URZ ;  /* 0x00000012060a72a5 */ /* 0x000fe4000f8e00ff */
[----:B------:R-:W-:Y:S03]  /*5190*/  USHF.R.U32.HI UR8, URZ, UR29, UR5 ;  /* 0x0000001dff087299 */ /* 0x000fe60008011605 */
[----:B------:R-:W-:Y:S02]  /*51a0*/  UMOV UR5, UR13 ;  /* 0x0000000d00057c82 */ /* 0x000fe40008000000 */
[----:B------:R-:W-:Y:S03]  /*51b0*/  @UP6 USHF.R.U32.HI UR4, URZ, UR19, UR5 ;  /* 0x00000013ff046299 */ /* 0x000fe60008011605 */
[----:B------:R-:W-:Y:S01]  /*51c0*/  UMOV UR5, UR21 ;  /* 0x0000001500057c82 */ /* 0x000fe20008000000 */
[----:B------:R-:W-:Y:S02]  /*51d0*/  UIMAD UR4, UR39, UR4, URZ ;  /* 0x00000004270472a4 */ /* 0x000fe4000f8e02ff */
[----:B------:R-:W-:Y:S02]  /*51e0*/  @UP6 USHF.R.U32.HI UR7, URZ, UR19, UR5 ;  /* 0x00000013ff076299 */ /* 0x000fe40008011605 */
[----:B------:R-:W-:Y:S02]  /*51f0*/  USEL UR5, UR16, UR8, !UP0 ;  /* 0x0000000810057287 */ /* 0x000fe4000c000000 */
[----:B------:R-:W-:Y:S02]  /*5200*/  UIMAD UR8, UR39, UR7, URZ ;  /* 0x00000007270872a4 */ /* 0x000fe4000f8e02ff */
[----:B------:R-:W-:Y:S03]  /*5210*/  UISETP.GE.AND UP0, UPT, UR6, UR4, UPT ;  /* 0x000000040600728c */ /* 0x000fe6000bf06270 */
[----:B------:R-:W-:Y:S01]  /*5220*/  UMOV UR4, UR11 ;  /* 0x0000000b00047c82 */ /* 0x000fe20008000000 */
[----:B------:R-:W-:Y:S02]  /*5230*/  UISETP.GE.OR UP0, UPT, UR5, UR8, UP0 ;  /* 0x000000080500728c */ /* 0x000fe40008706670 */
[----:B------:R-:W-:Y:S02]  /*5240*/  USHF.R.U32.HI UR4, URZ, UR19, UR4 ;  /* 0x00000013ff047299 */ /* 0x000fe40008011604 */
[----:B------:R-:W-:Y:S02]  /*5250*/  UIMAD.WIDE.U32 UR8, UR5, UR18, URZ ;  /* 0x00000012050872a5 */ /* 0x000fe4000f8e00ff */
[----:B------:R-:W-:Y:S04]  /*5260*/  USEL UR10, UR6, UR4, !UP6 ;  /* 0x00000004060a7287 */ /* 0x000fe8000f000000 */
[----:B------:R-:W-:Y:S01]  /*5270*/  UIADD3 UR11, UPT, UPT, -UR10, URZ, URZ ;  /* 0x000000ff0a0b7290 */ /* 0x000fe2000fffe1ff */
[----:B------:R-:W-:Y:S02]  /*5280*/  @!UP0 UMOV UR4, UR9 ;  /* 0x0000000900048c82 */ /* 0x000fe40008000000 */
[----:B------:R-:W-:Y:S02]  /*5290*/  @!UP0 USHF.R.U32.HI UR4, URZ, UR19, UR4 ;  /* 0x00000013ff048299 */ /* 0x000fe40008011604 */
[----:B------:R-:W-:Y:S02]  /*52a0*/  UIMAD UR8, UR39, UR11, UR6 ;  /* 0x0000000b270872a4 */ /* 0x000fe4000f8e0206 */
[----:B------:R-:W-:Y:S04]  /*52b0*/  @!UP0 USEL UR4, UR5, UR4, !UP6 ;  /* 0x0000000405048287 */ /* 0x000fe8000f000000 */
[----:B------:R-:W-:Y:S02]  /*52c0*/  @!UP0 UIMAD UR8, UR7, UR8, UR4 ;  /* 0x00000008070882a4 */ /* 0x000fe4000f8e0204 */
[----:B------:R-:W-:Y:S02]  /*52d0*/  @!UP0 UIADD3 UR9, UPT, UPT, UR10, -UR4, URZ ;  /* 0x800000040a098290 */ /* 0x000fe4000fffe0ff */
[----:B------:R-:W-:Y:S02]  /*52e0*/  UIADD3 UR4, UPT, UPT, -UR5, URZ, URZ ;  /* 0x000000ff05047290 */ /* 0x000fe4000fffe1ff */
[----:B------:R-:W-:Y:S02]  /*52f0*/  UIADD3 UR7, UPT, UPT, -UR6, URZ, URZ ;  /* 0x000000ff06077290 */ /* 0x000fe4000fffe1ff */
[----:B------:R-:W-:Y:S02]  /*5300*/  @!UP0 UIMAD UR6, UR9, UR39, UR5 ;  /* 0x00000027090682a4 */ /* 0x000fe4000f8e0205 */
[----:B------:R-:W-:Y:S02]  /*5310*/  UIMAD UR16, UR17, UR4, UR16 ;  /* 0x00000004111072a4 */ /* 0x000fe4000f8e0210 */
[----:B------:R-:W-:Y:S01]  /*5320*/  UIMAD UR15, UR30, UR7, UR15 ;  /* 0x000000071e0f72a4 */ /* 0x000fe2000f8e020f */
[----:B------:R-:W-:Y:S02]  /*5330*/  @!UP0 UMOV UR5, UR8 ;  /* 0x0000000800058c82 */ /* 0x000fe40008000000 */
[----:B------:R-:W-:Y:S02]  /*5340*/  UIMAD UR16, UR5, UR17, UR16 ;  /* 0x00000011051072a4 */ /* 0x000fe4000f8e0210 */
[----:B------:R-:W-:Y:S11]  /*5350*/  UIMAD UR15, UR6, UR30, UR15 ;  /* 0x0000001e060f72a4 */ /* 0x000ff6000f8e020f */
[----:B------:R-:W-:Y:S01]  /*5360*/  @!UPT UIADD3 URZ, UPT, UPT, URZ, URZ, URZ ;  /* 0x000000fffffff290 */ /* 0x000fe2000fffe0ff */
.L_x_84:
[----:B------:R-:W2:Y:S01]  /*5370*/  @!UP2 LDCU.128 UR8, c[0x0][0xc10] ;  /* 0x00018200ff08a7ac */ /* 0x000ea20008000c00 */
[C---:B------:R-:W-:Y:S02]  /*5380*/  ISETP.NE.U32.AND P2, PT, R2.reuse, RZ, PT ;  /* 0x000000ff0200720c */ /* 0x040fe40003f45070 */
[----:B------:R-:W-:Y:S02]  /*5390*/  ISETP.NE.U32.AND P1, PT, R2, RZ, PT ;  /* 0x000000ff0200720c */ /* 0x000fe40003f25070 */
[C---:B------:R-:W-:Y:S02]  /*53a0*/  ISETP.NE.AND.EX P2, PT, R3.reuse, RZ, PT, P2 ;  /* 0x000000ff0300720c */ /* 0x040fe40003f45320 */
[----:B------:R-:W-:Y:S01]  /*53b0*/  ISETP.NE.AND.EX P1, PT, R3, RZ, PT, P1 ;  /* 0x000000ff0300720c */ /* 0x000fe20003f25310 */
[----:B------:R-:W4:Y:S01]  /*53c0*/  @!UP2 LDCU UR5, c[0x0][0xc0c] ;  /* 0x00018180ff05a7ac */ /* 0x000f220008000800 */
[----:B------:R-:W-:Y:S02]  /*53d0*/  USHF.L.U32 UR25, UR22, 0x6, URZ ;  /* 0x0000000616197899 */ /* 0x000fe400080006ff */
[----:B--2---:R-:W-:Y:S07]  /*53e0*/  UIMAD.WIDE.U32 UR6, UR16, UR8, URZ ;  /* 0x00000008100672a5 */ /* 0x004fee000f8e00ff */
[----:B------:R-:W-:Y:S01]  /*53f0*/  @!UP2 UMOV UR4, UR7 ;  /* 0x000000070004ac82 */ /* 0x000fe20008000000 */
[----:B----4-:R-:W-:Y:S02]  /*5400*/  @!UP2 UISETP.NE.AND UP0, UPT, UR5, 0x1, UPT ;  /* 0x000000010500a88c */ /* 0x010fe4000bf05270 */
[----:B------:R-:W-:Y:S02]  /*5410*/  @!UP2 USHF.R.U32.HI UR4, URZ, UR9, UR4 ;  /* 0x00000009ff04a299 */ /* 0x000fe40008011604 */
[----:B------:R-:W-:Y:S02]  /*5420*/  UIMAD.WIDE.U32 UR6, UR15, UR11, URZ ;  /* 0x0000000b0f0672a5 */ /* 0x000fe4000f8e00ff */
[----:B------:R-:W-:Y:S02]  /*5430*/  @!UP2 USEL UR8, UR16, UR4, !UP0 ;  /* 0x000000041008a287 */ /* 0x000fe4000c000000 */
[----:B------:R-:W-:Y:S03]  /*5440*/  @!UP2 UISETP.NE.AND UP0, UPT, UR10, 0x1, UPT ;  /* 0x000000010a00a88c */ /* 0x000fe6000bf05270 */
[----:B------:R-:W-:Y:S02]  /*5450*/  @!UP2 UMOV UR6, UR7 ;  /* 0x000000070006ac82 */ /* 0x000fe40008000000 */
[----:B------:R-:W2:Y:S02]  /*5460*/  @!UP2 LDCU UR4, c[0x0][0xc20] ;  /* 0x00018400ff04a7ac */ /* 0x000ea40008000800 */
[----:B--2---:R-:W-:Y:S04]  /*5470*/  @!UP2 USHF.R.U32.HI UR6, URZ, UR4, UR6 ;  /* 0x00000004ff06a299 */ /* 0x004fe80008011606 */
[----:B------:R-:W-:Y:S04]  /*5480*/  @!UP2 USEL UR6, UR15, UR6, !UP0 ;  /* 0x000000060f06a287 */ /* 0x000fe8000c000000 */
[----:B------:R-:W-:Y:S02]  /*5490*/  @!UP2 UIADD3 UR4, UPT, UPT, -UR8, UR6, URZ ;  /* 0x000000060804a290 */ /* 0x000fe4000fffe1ff */
[----:B------:R-:W-:Y:S02]  /*54a0*/  @!UP2 UIADD3 UR6, UPT, UPT, UR8, -UR6, URZ ;  /* 0x800000060806a290 */ /* 0x000fe4000fffe0ff */
[----:B------:R-:W-:Y:S02]  /*54b0*/  @!UP2 UIMAD UR16, UR4, UR5, UR16 ;  /* 0x000000050410a2a4 */ /* 0x000fe4000f8e0210 */
[----:B------:R-:W-:Y:S01]  /*54c0*/  @!UP2 UIMAD UR15, UR6, UR10, UR15 ;  /* 0x0000000a060fa2a4 */ /* 0x000fe2000f8e020f */
[----:B------:R-:W-:Y:S11]  /*54d0*/  BRA.U UP4, `(.L_x_85) ;  /* 0x0000000104107547 */ /* 0x000ff6000b800000 */
[----:B------:R-:W-:Y:S04]  /*54e0*/  MOV R8, UR46 ;  /* 0x0000002e00087c02 */ /* 0x000fe80008000f00 */
[----:B------:R-:W-:Y:S04]  /*54f0*/  SHF.L.U32 R8, R8, 0x1f, RZ ;  /* 0x0000001f08087819 */ /* 0x000fe800000006ff */
[----:B------:R-:W2:Y:S02]  /*5500*/  SYNCS.PHASECHK.TRANS64.TRYWAIT P3, [UR24+0x1d8], R8 ;  /* 0x0001d808ff0075a7 */ /* 0x000ea40008061118 */
[----:B--2---:R-:W-:Y:S05]  /*5510*/  @!P3 BRA `(.L_x_86) ;  /* 0x0000003c00e8b947 */ /* 0x004fea0003800000 */
.L_x_85:
[----:B------:R-:W-:Y:S05]  /*5520*/  @!P2 BRA `(.L_x_87) ;  /* 0x000000000030a947 */ /* 0x000fea0003800000 */
[----:B------:R-:W-:Y:S01]  /*5530*/  UPLOP3.LUT UP3, UPT, UPT, UPT, UP5, 0x80, 0x8 ;  /* 0x000000000008789c */ /* 0x000fe20003f6f050 */
[----:B------:R-:W-:Y:S01]  /*5540*/  HFMA2 R51, -RZ, RZ, 0, 5.9604644775390625e-08 ;  /* 0x00000001ff337431 */ /* 0x000fe200000001ff */
[----:B------:R-:W4:Y:S04]  /*5550*/  LDCU.64 UR4, c[0x0][0x358] ;  /* 0x00006b00ff0477ac */ /* 0x000f280008000a00 */
[----:B------:R-:W-:Y:S11]  /*5560*/  PLOP3.LUT P2, PT, PT, PT, UP3, 0x80, 0x8 ;  /* 0x000000000008781c */ /* 0x000ff60003f4f038 */
[----:B------:R-:W-:Y:S02]  /*5570*/  @!UPT UIADD3 URZ, UPT, UPT, URZ, URZ, URZ ;  /* 0x000000fffffff290 */ /* 0x000fe4000fffe0ff */
[----:B------:R-:W1:Y:S01]  /*5580*/  @P2 LDC.64 R14, c[0x0][0x988] ;  /* 0x00026200ff0e2b82 */ /* 0x000e620000000a00 */
[----:B--2---:R-:W-:Y:S04]  /*5590*/  @P2 IMAD R0, R16, R2, RZ ;  /* 0x0000000210002224 */ /* 0x004fe800078e02ff */
[----:B-1----:R-:W-:Y:S01]  /*55a0*/  @P2 IMAD.WIDE R14, R0, 0x4, R14 ;  /* 0x00000004000e2825 */ /* 0x002fe200078e020e */
[----:B------:R-:W-:Y:S04]  /*55b0*/  MOV R0, 0x1 ;  /* 0x0000000100007802 */ /* 0x000fe80000000f00 */
[----:B----45:R4:W5:Y:S01]  /*55c0*/  @P2 LDG.E R26, desc[UR4][R14.64] ;  /* 0x000000040e1a2981 */ /* 0x030962000c1e1900 */
[----:B------:R-:W-:Y:S01]  /*55d0*/  @!P2 PRMT R51, R0, 0x7610, R51 ;  /* 0x000076100033a816 */ /* 0x000fe20000000033 */
[----:B----4-:R-:W1:Y:S06]  /*55e0*/  @!P2 LDC R26, c[0x0][0x980] ;  /* 0x00026000ff1aab82 */ /* 0x010e6c0000000800 */
.L_x_87:
[----:B-1---5:R-:W-:Y:S01]  /*55f0*/  @!P1 FSETP.EQ.AND P2, PT, R26, RZ, PT ;  /* 0x000000ff1a00920b */ /* 0x022fe20003f42000 */
[----:B------:R-:W-:Y:S01]  /*5600*/  @!UPT UIADD3 URZ, UPT, UPT, URZ, URZ, URZ ;  /* 0x000000fffffff290 */ /* 0x000fe2000fffe0ff */
[----:B------:R-:W-:Y:S11]  /*5610*/  @!P1 BRA `(.L_x_88) ;  /* 0x0000000000149947 */ /* 0x000ff60003800000 */
[----:B------:R-:W-:Y:S02]  /*5620*/  LOP3.LUT P1, RZ, R51, 0xff, RZ, 0xc0, !PT ;  /* 0x000000ff33ff7812 */ /* 0x000fe4000782c0ff */
[----:B------:R-:W-:Y:S04]  /*5630*/  PLOP3.LUT P2, PT, PT, PT, UP3, 0x80, 0x8 ;  /* 0x000000000008781c */ /* 0x000fe80003f4f038 */
[----:B------:R-:W-:Y:S07]  /*5640*/  PLOP3.LUT P2, PT, P2, PT, PT, 0x8, 0x80 ;  /* 0x000000000080781c */ /* 0x000fee000174e170 */
[----:B------:R-:W-:Y:S11]  /*5650*/  @P1 FSETP.EQ.AND P2, PT, R26, RZ, PT ;  /* 0x000000ff1a00120b */ /* 0x000ff60003f42000 */
[----:B------:R-:W-:Y:S02]  /*5660*/  @!UPT UIADD3 URZ, UPT, UPT, URZ, URZ, URZ ;  /* 0x000000fffffff290 */ /* 0x000fe4000fffe0ff */
.L_x_88:
[----:B------:R-:W-:Y:S01]  /*5670*/  ULEA UR7, UR23, UR24, 0x3 ;  /* 0x0000001817077291 */ /* 0x000fe2000f8e18ff */
[----:B------:R-:W-:Y:S01]  /*5680*/  SHF.L.U32 R14, R11, 0x1f, RZ ;  /* 0x0000001f0b0e7819 */ /* 0x000fe200000006ff */
[----:B------:R-:W-:Y:S02]  /*5690*/  USHF.L.U32 UR11, UR51, 0x6, URZ ;  /* 0x00000006330b7899 */ /* 0x000fe400080006ff */
[----:B------:R-:W-:Y:S02]  /*56a0*/  UISETP.NE.AND UP0, UPT, UR32, 0x1, UPT ;  /* 0x000000012000788c */ /* 0x000fe4000bf05270 */
[----:B------:R-:W-:Y:S01]  /*56b0*/  UIMAD.WIDE.U32 UR4, UR11, UR33, URZ ;  /* 0x000000210b0472a5 */ /* 0x000fe2000f8e00ff */
[----:B------:R-:W-:Y:S02]  /*56c0*/  ELECT P3, URZ, PT ;  /* 0x0000000000ff782f */ /* 0x000fe40003860000 */
[----:B------:R-:W1:Y:S02]  /*56d0*/  SYNCS.PHASECHK.TRANS64.TRYWAIT P1, [UR7+0x1b8], R14 ;  /* 0x0001b80eff0075a7 */ /* 0x000e640008021107 */
[----:B------:R-:W-:Y:S02]  /*56e0*/  PLOP3.LUT P2, PT, P2, P3, PT, 0xf2, 0x2f ;  /* 0x00000000002f781c */ /* 0x000fe40001747e72 */
[----:B------:R-:W-:Y:S02]  /*56f0*/  UMOV UR4, UR5 ;  /* 0x0000000500047c82 */ /* 0x000fe40008000000 */
[----:B------:R-:W-:Y:S04]  /*5700*/  USHF.R.U32.HI UR4, URZ, UR34, UR4 ;  /* 0x00000022ff047299 */ /* 0x000fe80008011604 */
[----:B------:R-:W-:Y:S02]  /*5710*/  USEL UR12, UR11, UR4, !UP0 ;  /* 0x000000040b0c7287 */ /* 0x000fe4000c000000 */
[----:B------:R-:W-:Y:S02]  /*5720*/  UISETP.NE.AND UP0, UPT, UR35, 0x1, UPT ;  /* 0x000000012300788c */ /* 0x000fe4000bf05270 */
[----:B------:R-:W-:Y:S02]  /*5730*/  UIMAD.WIDE.U32 UR4, UR12, UR40, URZ ;  /* 0x000000280c0472a5 */ /* 0x000fe4000f8e00ff */
[----:B------:R-:W-:Y:S01]  /*5740*/  UIADD3 UR6, UPT, UPT, -UR12, URZ, URZ ;  /* 0x000000ff0c067290 */ /* 0x000fe2000fffe1ff */
[----:B--2---:R-:W-:Y:S03]  /*5750*/  @!P2 IMAD.MOV.U32 R0, RZ, 0x20, RZ ;  /* 0x00000020ff00a824 */ /* 0x004fe600078e00ff */
[----:B------:R-:W-:Y:S01]  /*5760*/  UIMAD UR11, UR32, UR6, UR11 ;  /* 0x00000006200b72a4 */ /* 0x000fe2000f8e020b */
[----:B------:R-:W-:Y:S01]  /*5770*/  @!P2 IMAD.MOV.U32 R0, RZ, 0x400, R0 ;  /* 0x00000400ff00a824 */ /* 0x000fe200078e0000 */
[----:B------:R-:W-:Y:S02]  /*5780*/  UMOV UR4, UR5 ;  /* 0x0000000500047c82 */ /* 0x000fe40008000000 */
[----:B------:R-:W-:Y:S04]  /*5790*/  USHF.R.U32.HI UR4, URZ, UR41, UR4 ;  /* 0x00000029ff047299 */ /* 0x000fe80008011604 */
[----:B------:R-:W-:Y:S02]  /*57a0*/  USEL UR13, UR12, UR4, !UP0 ;  /* 0x000000040c0d7287 */ /* 0x000fe4000c000000 */
[----:B------:R-:W-:Y:S02]  /*57b0*/  UISETP.NE.AND UP0, UPT, UR42, 0x1, UPT ;  /* 0x000000012a00788c */ /* 0x000fe4000bf05270 */
[----:B------:R-:W-:Y:S07]  /*57c0*/  UIMAD.WIDE.U32 UR4, UR13, UR43, URZ ;  /* 0x0000002b0d0472a5 */ /* 0x000fee000f8e00ff */
[----:B------:R-:W-:Y:S02]  /*57d0*/  UMOV UR4, UR5 ;  /* 0x0000000500047c82 */ /* 0x000fe40008000000 */
[----:B------:R-:W-:Y:S04]  /*57e0*/  USHF.R.U32.HI UR4, URZ, UR48, UR4 ;  /* 0x00000030ff047299 */ /* 0x000fe80008011604 */
[----:B------:R-:W-:Y:S02]  /*57f0*/  USEL UR14, UR13, UR4, !UP0 ;  /* 0x000000040d0e7287 */ /* 0x000fe4000c000000 */
[----:B------:R-:W-:Y:S02]  /*5800*/  UIADD3 UR4, UPT, UPT, -UR13, URZ, URZ ;  /* 0x000000ff0d047290 */ /* 0x000fe4000fffe1ff */
[----:B------:R-:W-:Y:S02]  /*5810*/  UIADD3 UR5, UPT, UPT, -UR14, URZ, URZ ;  /* 0x000000ff0e057290 */ /* 0x000fe4000fffe1ff */
[----:B------:R-:W-:Y:S02]  /*5820*/  UIMAD UR12, UR35, UR4, UR12 ;  /* 0x00000004230c72a4 */ /* 0x000fe4000f8e020c */
[----:B------:R-:W-:Y:S01]  /*5830*/  UIMAD UR13, UR42, UR5, UR13 ;  /* 0x000000052a0d72a4 */ /* 0x000fe2000f8e020d */
[----:B-1----:R-:W-:Y:S11]  /*5840*/  @!P1 BRA `(.L_x_89) ;  /* 0x0000003c00349947 */ /* 0x002ff60003800000 */
.L_x_201:
[----:B------:R-:W2:Y:S01]  /*5850*/  S2UR UR49, SR_CgaCtaId ;  /* 0x00000000003179c3 */ /* 0x000ea20000008800 */
[----:B------:R-:W-:Y:S01]  /*5860*/  @!P2 R2UR UR4, R0 ;  /* 0x000000000004a2ca */ /* 0x000fe200000e0000 */
[----:B------:R-:W-:Y:S01]  /*5870*/  VOTEU.ALL UP0, P2 ;  /* 0x0000000000ff7886 */ /* 0x000fe20001000000 */
[----:B-1----:R-:W-:Y:S02]  /*5880*/  @!P2 IADD3 R8, P1, PT, R12, 0x680, RZ ;  /* 0x000006800c08a810 */ /* 0x002fe40007f3e0ff */
[----:B------:R-:W-:Y:S02]  /*5890*/  @P0 SHF.R.U32.HI R16, RZ, 0x10, R5 ;  /* 0x00000010ff100819 */ /* 0x000fe40000011605 */
[----:B------:R-:W-:Y:S01]  /*58a0*/  @!P2 R2UR UR6, R8 ;  /* 0x000000000806a2ca */ /* 0x000fe200000e0000 */
[----:B------:R-:W-:Y:S01]  /*58b0*/  @!P2 IMAD.X R0, RZ, RZ, R13, P1 ;  /* 0x000000ffff00a224 */ /* 0x000fe200008e060d */
[----:B------:R-:W-:Y:S04]  /*58c0*/  @!UP0 ULEA UR5, UR23, UR24, 0xc ;  /* 0x0000001817058291 */ /* 0x000fe8000f8e60ff */
[----:B------:R-:W-:Y:S02]  /*58d0*/  @!UP0 UIADD3 UR8, UPT, UPT, UR5, 0x400, URZ ;  /* 0x0000040005088890 */ /* 0x000fe4000fffe0ff */
[----:B------:R-:W-:Y:S01]  /*58e0*/  @!UP0 UPRMT UR22, UR4, 0x5410, URZ ;  /* 0x0000541004168896 */ /* 0x000fe200080000ff */
[----:B------:R-:W-:Y:S01]  /*58f0*/  @!P2 R2UR UR4, R0 ;  /* 0x000000000004a2ca */ /* 0x000fe200000e0000 */
[----:B------:R-:W-:Y:S01]  /*5900*/  UIADD3 UR5, UPT, UPT, UR23, 0x1, URZ ;  /* 0x0000000117057890 */ /* 0x000fe2000fffe0ff */
[----:B------:R-:W-:Y:S02]  /*5910*/  @!P2 IMAD.MOV.U32 R0, RZ, RZ, 0x1000 ;  /* 0x00001000ff00a424 */ /* 0x000fe400078e00ff */
[----:B------:R-:W-:Y:S01]  /*5920*/  IMAD.U32 R14, RZ, RZ, UR6 ;  /* 0x00000006ff0e7e24 */ /* 0x000fe2000f8e00ff */
[----:B------:R-:W-:Y:S04]  /*5930*/  UISETP.NE.AND UP0, UPT, UR5, 0x3, UPT ;  /* 0x000000030500788c */ /* 0x000fe8000bf05270 */
[----:B------:R-:W-:Y:S01]  /*5940*/  @!P2 R2UR UR20, R14 ;  /* 0x000000000e14a2ca */ /* 0x000fe200000e0000 */
[----:B------:R-:W-:Y:S02]  /*5950*/  USEL UR5, UR5, URZ, UP0 ;  /* 0x000000ff05057287 */ /* 0x000fe40008000000 */
[----:B------:R-:W-:Y:S01]  /*5960*/  USEL UR23, URZ, 0x1, UP0 ;  /* 0x00000001ff177887 */ /* 0x000fe20008000000 */
[----:B------:R-:W-:Y:S01]  /*5970*/  IMAD.U32 R15, RZ, RZ, UR4 ;  /* 0x00000004ff0f7e24 */ /* 0x000fe2000f8e00ff */
[----:B------:R-:W-:Y:S01]  /*5980*/  UIADD3 UR4, UPT, UPT, UR7, 0x1a0, URZ ;  /* 0x000001a007047890 */ /* 0x000fe2000fffe0ff */
[----:B------:R-:W-:Y:S03]  /*5990*/  VOTEU.ALL UP0, P2 ;  /* 0x0000000000ff7886 */ /* 0x000fe60001000000 */
[----:B------:R-:W-:Y:S01]  /*59a0*/  @!P2 R2UR UR21, R15 ;  /* 0x000000000f15a2ca */ /* 0x000fe200000e0000 */
[----:B--2---:R-:W-:Y:S01]  /*59b0*/  UPRMT UR6, UR49, 0x654, UR4 ;  /* 0x0000065431067896 */ /* 0x004fe20008000004 */
[----:B------:R-:W-:Y:S01]  /*59c0*/  LOP3.LUT R11, R11, UR23, RZ, 0x3c, !PT ;  /* 0x000000170b0b7c12 */ /* 0x000fe2000f8e3cff */
[----:B------:R-:W-:Y:S01]  /*59d0*/  @!UP0 UMOV UR9, UR4 ;  /* 0x0000000400098c82 */ /* 0x000fe20008000000 */
[----:B------:R-:W-:Y:S01]  /*59e0*/  @!UP0 UMOV UR10, UR25 ;  /* 0x00000019000a8c82 */ /* 0x000fe20008000000 */
[----:B------:R-:W-:Y:S01]  /*59f0*/  ULEA UR4, UR5, UR24, 0x3 ;  /* 0x0000001805047291 */ /* 0x000fe2000f8e18ff */
[----:B------:R-:W-:Y:S07]  /*5a00*/  SHF.L.U32 R8, R11, 0x1f, RZ ;  /* 0x0000001f0b087819 */ /* 0x000fee00000006ff */
[----:B------:R1:W-:Y:S01]  /*5a10*/  @!UP0 UTMALDG.5D.IM2COL [UR8], [UR20], UR22 ;  /* 0x00000008140083b4 */ /* 0x0003e20008060016 */
[----:B------:R1:W-:Y:S01]  /*5a20*/  @!P2 SYNCS.ARRIVE.TRANS64.RED.A0TR RZ, [UR7+0x1a0], R0 ;  /* 0x0001a000ffffa9a7 */ /* 0x0003e20008300407 */
[----:B------:R-:W-:Y:S01]  /*5a30*/  SYNCS.ARRIVE.TRANS64.RED.A1T0 RZ, [UR6], RZ ;  /* 0x000000ffffff79a7 */ /* 0x000fe20008100406 */
[----:B------:R-:W2:Y:S02]  /*5a40*/  SYNCS.PHASECHK.TRANS64.TRYWAIT P1, [UR4+0x1b8], R8 ;  /* 0x0001b808ff0075a7 */ /* 0x000ea40008021104 */
[----:B-12---:R-:W-:Y:S05]  /*5a50*/  @!P1 BRA `(.L_x_90) ;  /* 0x0000003800c89947 */ /* 0x006fea0003800000 */
.L_x_203:
[----:B------:R-:W2:Y:S01]  /*5a60*/  S2UR UR21, SR_CgaCtaId ;  /* 0x00000000001579c3 */ /* 0x000ea20000008800 */
[----:B------:R-:W-:Y:S01]  /*5a70*/  UIADD3 UR6, UPT, UPT, UR5, 0x1, URZ ;  /* 0x0000000105067890 */ /* 0x000fe2000fffe0ff */
[----:B-1----:R-:W-:Y:S01]  /*5a80*/  @!P2 IMAD.MOV.U32 R0, RZ, 0x20, RZ ;  /* 0x00000020ff00a824 */ /* 0x002fe200078e00ff */
[----:B------:R-:W-:Y:S01]  /*5a90*/  UIADD3 UR22, UPT, UPT, UR15, UR45, URZ ;  /* 0x0000002d0f167290 */ /* 0x000fe2000fffe0ff */
[----:B------:R-:W-:Y:S01]  /*5aa0*/  @!P2 IADD3 R4, P1, PT, R12, 0x680, RZ ;  /* 0x000006800c04a810 */ /* 0x000fe20007f3e0ff */
[----:B------:R-:W-:Y:S01]  /*5ab0*/  UISETP.NE.AND UP0, UPT, UR6, 0x3, UPT ;  /* 0x000000030600788c */ /* 0x000fe2000bf05270 */
[----:B------:R-:W-:Y:S01]  /*5ac0*/  @!P2 IMAD.MOV.U32 R0, RZ, 0x400, R0 ;  /* 0x00000400ff00a824 */ /* 0x000fe200078e0000 */
[----:B------:R-:W-:Y:S01]  /*5ad0*/  LOP3.LUT R10, R10, 0x1, RZ, 0x3c, !PT ;  /* 0x000000010a0a7812 */ /* 0x000fe200078e3cff */
[----:B------:R-:W-:Y:S02]  /*5ae0*/  UIADD3 UR51, UPT, UPT, UR16, UR44, URZ ;  /* 0x0000002c10337290 */ /* 0x000fe4000fffe0ff */
[----:B------:R-:W-:Y:S01]  /*5af0*/  USEL UR23, UR6, URZ, UP0 ;  /* 0x000000ff06177287 */ /* 0x000fe20008000000 */
[----:B------:R-:W-:Y:S01]  /*5b00*/  @!P2 R2UR UR6, R0 ;  /* 0x000000000006a2ca */ /* 0x000fe200000e0000 */
[----:B------:R-:W-:Y:S01]  /*5b10*/  @!P2 IMAD.X R0, RZ, RZ, R13, P1 ;  /* 0x000000ffff00a224 */ /* 0x000fe200008e060d */
[----:B------:R-:W-:Y:S01]  /*5b20*/  PLOP3.LUT P0, PT, PT, PT, UP0, 0x80, 0x8 ;  /* 0x000000000008781c */ /* 0x000fe20003f0f008 */
[----:B------:R-:W-:Y:S01]  /*5b30*/  UPLOP3.LUT UP4, UPT, UPT, UPT, UPT, 0x80, 0x8 ;  /* 0x000000000008789c */ /* 0x000fe20003f8f070 */
[----:B------:R-:W-:Y:S05]  /*5b40*/  VOTEU.ALL UP0, P2 ;  /* 0x0000000000ff7886 */ /* 0x000fea0001000000 */
[----:B------:R-:W-:Y:S02]  /*5b50*/  @!UP0 ULEA UR5, UR5, UR24, 0xc ;  /* 0x0000001805058291 */ /* 0x000fe4000f8e60ff */
[----:B------:R-:W-:Y:S02]  /*5b60*/  @!UP0 UIADD3 UR10, UPT, UPT, UR25, 0x20, URZ ;  /* 0x00000020190a8890 */ /* 0x000fe4000fffe0ff */
[----:B------:R-:W-:Y:S02]  /*5b70*/  @!UP0 UIADD3 UR8, UPT, UPT, UR5, 0x400, URZ ;  /* 0x0000040005088890 */ /* 0x000fe4000fffe0ff */
[----:B------:R-:W-:Y:S01]  /*5b80*/  @!UP0 UPRMT UR20, UR6, 0x5410, URZ ;  /* 0x0000541006148896 */ /* 0x000fe200080000ff */
[----:B------:R-:W-:Y:S01]  /*5b90*/  @!P2 R2UR UR6, R4 ;  /* 0x000000000406a2ca */ /* 0x000fe200000e0000 */
[----:B------:R-:W-:Y:S01]  /*5ba0*/  VOTEU.ALL UP0, P2 ;  /* 0x0000000000ff7886 */ /* 0x000fe20001000000 */
[----:B------:R-:W-:Y:S02]  /*5bb0*/  @!P2 R2UR UR5, R0 ;  /* 0x000000000005a2ca */ /* 0x000fe400000e0000 */
[----:B------:R-:W-:Y:S04]  /*5bc0*/  SEL R0, RZ, 0x1, P0 ;  /* 0x00000001ff007807 */ /* 0x000fe80000000000 */
[----:B------:R-:W-:Y:S05]  /*5bd0*/  LOP3.LUT R11, R11, R0, RZ, 0x3c, !PT ;  /* 0x000000000b0b7212 */ /* 0x000fea00078e3cff */
[----:B------:R-:W-:Y:S02]  /*5be0*/  IMAD.U32 R4, RZ, RZ, UR6 ;  /* 0x00000006ff047e24 */ /* 0x000fe4000f8e00ff */
[----:B------:R-:W-:Y:S01]  /*5bf0*/  IMAD.U32 R5, RZ, RZ, UR5 ;  /* 0x00000005ff057e24 */ /* 0x000fe2000f8e00ff */
[----:B------:R-:W-:Y:S02]  /*5c00*/  UIADD3 UR5, UPT, UPT, UR4, 0x1a0, URZ ;  /* 0x000001a004057890 */ /* 0x000fe4000fffe0ff */
[----:B------:R-:W-:Y:S02]  /*5c10*/  @!P2 R2UR UR6, R4 ;  /* 0x000000000406a2ca */ /* 0x000fe400000e0000 */
[----:B------:R-:W-:Y:S03]  /*5c20*/  @!P2 R2UR UR7, R5 ;  /* 0x000000000507a2ca */ /* 0x000fe600000e0000 */
[----:B------:R-:W-:Y:S01]  /*5c30*/  @!UP0 UMOV UR9, UR5 ;  /* 0x0000000500098c82 */ /* 0x000fe20008000000 */
[----:B--2---:R-:W-:Y:S09]  /*5c40*/  UPRMT UR5, UR21, 0x654, UR5 ;  /* 0x0000065415057896 */ /* 0x004ff20008000005 */
[----:B------:R2:W-:Y:S01]  /*5c50*/  @!UP0 UTMALDG.5D.IM2COL [UR8], [UR6], UR20 ;  /* 0x00000008060083b4 */ /* 0x0005e20008060014 */
[----:B------:R2:W-:Y:S01]  /*5c60*/  @!P2 SYNCS.ARRIVE.TRANS64.RED.A0TR RZ, [UR4+0x1a0], R9 ;  /* 0x0001a009ffffa9a7 */ /* 0x0005e20008300404 */
[----:B------:R-:W-:Y:S01]  /*5c70*/  SYNCS.ARRIVE.TRANS64.RED.A1T0 RZ, [UR5], RZ ;  /* 0x000000ffffff79a7 */ /* 0x000fe20008100405 */
[----:B------:R-:W-:Y:S05]  /*5c80*/  BRA.U UP1, `(.L_x_91) ;  /* 0xfffffff101a47547 */ /* 0x000fea000b83ffff */
[----:B------:R-:W-:Y:S01]  /*5c90*/  UIADD3 UR5, UPT, UPT, UR24, 0x1b8, URZ ;  /* 0x000001b818057890 */ /* 0x000fe2000fffe0ff */
[----:B------:R-:W-:-:S03]  /*5ca0*/  SHF.L.U32 R2, R11, 0x1f, RZ ;  /* 0x0000001f0b027819 */ /* 0x000fc600000006ff */
[----:B------:R-:W-:-:S09]  /*5cb0*/  ULEA UR4, UR23, UR5, 0x3 ;  /* 0x0000000517047291 */ /* 0x000fd2000f8e18ff */
[----:B------:R-:W1:Y:S02]  /*5cc0*/  SYNCS.PHASECHK.TRANS64.TRYWAIT P0, [UR4], R2 ;  /* 0x00000002ff0075a7 */ /* 0x000e640008001104 */
[----:B-1----:R-:W-:Y:S05]  /*5cd0*/  @!P0 BRA `(.L_x_92) ;  /* 0x0000003800408947 */ /* 0x002fea0003800000 */
.L_x_205:
[----:B------:R-:W-:-:S04]  /*5ce0*/  UIADD3 UR4, UPT, UPT, UR23, 0x1, URZ ;  /* 0x0000000117047890 */ /* 0x000fc8000fffe0ff */
[----:B------:R-:W-:-:S04]  /*5cf0*/  UISETP.NE.AND UP0, UPT, UR4, 0x3, UPT ;  /* 0x000000030400788c */ /* 0x000fc8000bf05270 */
[----:B------:R-:W-:Y:S02]  /*5d00*/  USEL UR4, UR4, URZ, UP0 ;  /* 0x000000ff04047287 */ /* 0x000fe40008000000 */
[----:B------:R-:W-:-:S04]  /*5d10*/  PLOP3.LUT P0, PT, PT, PT, UP0, 0x80, 0x8 ;  /* 0x000000000008781c */ /* 0x000fc80003f0f008 */
[----:B-1----:R-:W-:Y:S01]  /*5d20*/  SEL R2, RZ, 0x1, P0 ;  /* 0x00000001ff027807 */ /* 0x002fe20000000000 */
[----:B------:R-:W-:-:S03]  /*5d30*/  IMAD.U32 R0, RZ, RZ, UR4 ;  /* 0x00000004ff007e24 */ /* 0x000fc6000f8e00ff */
[----:B------:R-:W-:Y:S01]  /*5d40*/  LOP3.LUT R11, R11, R2, RZ, 0x3c, !PT ;  /* 0x000000020b0b7212 */ /* 0x000fe200078e3cff */
[C---:B------:R-:W-:Y:S01]  /*5d50*/  VIADD R4, R0.reuse, 0x1 ;  /* 0x0000000100047836 */ /* 0x040fe20000000000 */
[----:B------:R-:W-:Y:S02]  /*5d60*/  LEA R2, R0, UR5, 0x3 ;  /* 0x0000000500027c11 */ /* 0x000fe4000f8e18ff */
[----:B------:R-:W-:Y:S02]  /*5d70*/  SHF.L.U32 R3, R11, 0x1f, RZ ;  /* 0x0000001f0b037819 */ /* 0x000fe400000006ff */
[----:B------:R-:W-:Y:S02]  /*5d80*/  ISETP.NE.AND P0, PT, R4, 0x3, PT ;  /* 0x000000030400780c */ /* 0x000fe40003f05270 */
[----:B------:R-:W1:Y:S02]  /*5d90*/  SYNCS.PHASECHK.TRANS64.TRYWAIT P1, [R2+URZ], R3 ;  /* 0x00000003020075a7 */ /* 0x000e6400080211ff */
[----:B------:R-:W-:-:S02]  /*5da0*/  SEL R0, RZ, 0x1, P0 ;  /* 0x00000001ff007807 */ /* 0x000fc40000000000 */
[----:B------:R-:W-:Y:S02]  /*5db0*/  SEL R4, R4, RZ, P0 ;  /* 0x000000ff04047207 */ /* 0x000fe40000000000 */
[----:B------:R-:W-:Y:S01]  /*5dc0*/  LOP3.LUT R0, R11, R0, RZ, 0x3c, !PT ;  /* 0x000000000b007212 */ /* 0x000fe200078e3cff */
[----:B-1----:R-:W-:Y:S06]  /*5dd0*/  @!P1 BRA `(.L_x_93) ;  /* 0x0000003800189947 */ /* 0x002fec0003800000 */
.L_x_206:
[----:B------:R-:W-:Y:S02]  /*5de0*/  LEA R4, R4, UR5, 0x3 ;  /* 0x0000000504047c11 */ /* 0x000fe4000f8e18ff */
[----:B------:R-:W-:-:S07]  /*5df0*/  SHF.L.U32 R0, R0, 0x1f, RZ ;  /* 0x0000001f00007819 */ /* 0x000fce00000006ff */
.L_x_94:
[----:B----4-:R4:W1:Y:S02]  /*5e00*/  SYNCS.PHASECHK.TRANS64.TRYWAIT P0, [R4+URZ], R0 ;  /* 0x00000000040075a7 */ /* 0x01086400080011ff */
[----:B-1----:R-:W-:Y:S05]  /*5e10*/  @!P0 NANOSLEEP.SYNCS 0x989680 ;  /* 0x009896800000895d */ /* 0x002fea0003900000 */
[----:B------:R-:W1:Y:S02]  /*5e20*/  @!P0 SYNCS.PHASECHK.TRANS64 P0, [R4+URZ], R0 ;  /* 0x00000000040085a7 */ /* 0x000e6400080010ff */
[----:B-123--:R-:W-:Y:S05]  /*5e30*/  @P0 EXIT ;  /* 0x000000000000094d */ /* 0x00efea0003800000 */
[----:B------:R-:W-:Y:S05]  /*5e40*/  BRA `(.L_x_94) ;  /* 0xfffffffc00ec7947 */ /* 0x000fea000383ffff */
.L_x_82:
[----:B------:R-:W-:-:S06]  /*5e50*/  UISETP.GE.AND UP0, UPT, UR15, 0x4, UPT ;  /* 0x000000040f00788c */ /* 0x000fcc000bf06270 */
[----:B------:R-:W-:-:S13]  /*5e60*/  PLOP3.LUT P0, PT, PT, PT, UP0, 0x80, 0x8 ;  /* 0x000000000008781c */ /* 0x000fda0003f0f008 */
[----:B-1----:R-:W-:Y:S05]  /*5e70*/  @!P0 EXIT ;  /* 0x000000000000894d */ /* 0x002fea0003800000 */
[----:B------:R-:W1:Y:S08]  /*5e80*/  S2UR UR4, SR_CgaCtaId ;  /* 0x00000000000479c3 */ /* 0x000e700000008800 */
[----:B------:R-:W-:Y:S01]  /*5e90*/  BAR.SYNC.DEFER_BLOCKING 0x6, 0xa0 ;  /* 0x0182800000007b1d */ /* 0x000fe20000010000 */
[C---:B------:R-:W-:Y:S01]  /*5ea0*/  IMAD.SHL.U32 R5, R50.reuse, 0x20, RZ ;  /* 0x0000002032057824 */ /* 0x040fe200078e00ff */
[----:B------:R-:W-:Y:S01]  /*5eb0*/  SHF.R.U32.HI R6, RZ, 0x1, R50 ;  /* 0x00000001ff067819 */ /* 0x000fe20000011632 */
[----:B------:R-:W-:-:S02]  /*5ec0*/  IMAD.SHL.U32 R49, R50, 0x10, RZ ;  /* 0x0000001032317824 */ /* 0x000fc400078e00ff */
[----:B------:R-:W-:Y:S02]  /*5ed0*/  HFMA2 R63, -RZ, RZ, 0, 9.5367431640625e-07 ;  /* 0x00000010ff3f7431 */ /* 0x000fe400000001ff */
[C---:B------:R-:W-:Y:S01]  /*5ee0*/  IMAD.SHL.U32 R4, R50.reuse, 0x4, RZ ;  /* 0x0000000432047824 */ /* 0x040fe200078e00ff */
[----:B------:R-:W-:Y:S01]  /*5ef0*/  UMOV UR49, 0x400 ;  /* 0x0000040000317882 */ /* 0x000fe20000000000 */
[----:B------:R-:W-:Y:S01]  /*5f00*/  LOP3.LUT R3, R5, 0xc0, RZ, 0xc0, !PT ;  /* 0x000000c005037812 */ /* 0x000fe200078ec0ff */
[----:B------:R-:W2:Y:S01]  /*5f10*/  LDC.64 R40, c[0x0][0x988] ;  /* 0x00026200ff287b82 */ /* 0x000ea20000000a00 */
[----:B------:R-:W-:Y:S01]  /*5f20*/  LOP3.LUT R49, R49, 0x600, RZ, 0xc0, !PT ;  /* 0x0000060031317812 */ /* 0x000fe200078ec0ff */
[----:B------:R-:W-:Y:S01]  /*5f30*/  IMAD.U32 R23, R50, 0x10000, RZ ;  /* 0x0001000032177824 */ /* 0x000fe200078e00ff */
[----:B------:R-:W-:Y:S01]  /*5f40*/  LOP3.LUT R6, R3, 0x8, R6, 0xf8, !PT ;  /* 0x0000000803067812 */ /* 0x000fe200078ef806 */
[----:B------:R-:W-:Y:S01]  /*5f50*/  IMAD.MOV.U32 R48, RZ, RZ, 0x1 ;  /* 0x00000001ff307424 */ /* 0x000fe200078e00ff */
[--C-:B------:R-:W-:Y:S01]  /*5f60*/  LOP3.LUT R49, R49, 0x20, R5.reuse, 0xf8, !PT ;  /* 0x0000002031317812 */ /* 0x100fe200078ef805 */
[----:B------:R-:W-:Y:S01]  /*5f70*/  IMAD.MOV.U32 R22, RZ, RZ, RZ ;  /* 0x000000ffff167224 */ /* 0x000fe200078e00ff */
[----:B------:R-:W-:Y:S01]  /*5f80*/  LOP3.LUT R4, R6, 0x18, R4, 0x78, !PT ;  /* 0x0000001806047812 */ /* 0x000fe200078e7804 */
[----:B------:R-:W3:Y:S01]  /*5f90*/  LDC.64 R42, c[0x0][0x990] ;  /* 0x00026400ff2a7b82 */ /* 0x000ee20000000a00 */
[----:B------:R-:W-:-:S02]  /*5fa0*/  LOP3.LUT R49, R49, 0x100, R5, 0xf8, !PT ;  /* 0x0000010031317812 */ /* 0x000fc400078ef805 */
[----:B------:R-:W-:Y:S02]  /*5fb0*/  CS2R R46, SRZ ;  /* 0x00000000002e7805 */ /* 0x000fe4000001ff00 */
[C---:B------:R-:W-:Y:S01]  /*5fc0*/  LOP3.LUT P0, RZ, R50.reuse, 0x4, RZ, 0xc0, !PT ;  /* 0x0000000432ff7812 */ /* 0x040fe2000780c0ff */
[----:B------:R-:W4:Y:S01]  /*5fd0*/  LDCU UR55, c[0x0][0x370] ;  /* 0x00006e00ff3777ac */ /* 0x000f220008000800 */
[----:B------:R-:W-:Y:S02]  /*5fe0*/  LOP3.LUT R49, R49, R4, RZ, 0xfc, !PT ;  /* 0x0000000431317212 */ /* 0x000fe400078efcff */
[----:B------:R-:W-:Y:S01]  /*5ff0*/  LOP3.LUT R50, R50, 0x60, RZ, 0xc0, !PT ;  /* 0x0000006032327812 */ /* 0x000fe200078ec0ff */
[----:B-1----:R-:W-:Y:S01]  /*6000*/  ULEA UR49, UR4, UR49, 0x18 ;  /* 0x0000003104317291 */ /* 0x002fe2000f8ec0ff */
[----:B------:R-:W-:Y:S01]  /*6010*/  LOP3.LUT R23, R23, 0x600000, RZ, 0xc0, !PT ;  /* 0x0060000017177812 */ /* 0x000fe200078ec0ff */
[----:B------:R-:W1:Y:S01]  /*6020*/  LDCU.64 UR4, c[0x0][0x988] ;  /* 0x00013100ff0477ac */ /* 0x000e620008000a00 */
[----:B------:R-:W-:Y:S01]  /*6030*/  SEL R63, R63, 0xfffffff0, !P0 ;  /* 0xfffffff03f3f7807 */ /* 0x000fe20004000000 */
[----:B------:R-:W2:Y:S05]  /*6040*/  LDCU UR48, c[0x0][0xc0c] ;  /* 0x00018180ff3077ac */ /* 0x000eaa0008000800 */
[----:B------:R-:W4:Y:S01]  /*6050*/  LDS R2, [UR49+0x230] ;  /* 0x00023031ff027984 */ /* 0x000f220008000800 */
[----:B------:R-:W2:Y:S01]  /*6060*/  LDCU UR38, c[0x0][0xc30] ;  /* 0x00018600ff2677ac */ /* 0x000ea20008000800 */
[----:B------:R-:W2:Y:S01]  /*6070*/  LDCU.64 UR46, c[0x0][0xc28] ;  /* 0x00018500ff2e77ac */ /* 0x000ea20008000a00 */
[----:B------:R-:W2:Y:S01]  /*6080*/  LDCU.64 UR62, c[0x0][0x9b0] ;  /* 0x00013600ff3e77ac */ /* 0x000ea20008000a00 */
[----:B-1----:R-:W-:-:S02]  /*6090*/  IMAD.U32 R54, RZ, RZ, UR4 ;  /* 0x00000004ff367e24 */ /* 0x002fc4000f8e00ff */
[----:B------:R-:W-:Y:S01]  /*60a0*/  IMAD.U32 R53, RZ, RZ, UR5 ;  /* 0x00000005ff357e24 */ /* 0x000fe2000f8e00ff */
[----:B------:R-:W1:Y:S01]  /*60b0*/  LDCU.64 UR4, c[0x0][0x9a8] ;  /* 0x00013500ff0477ac */ /* 0x000e620008000a00 */
[----:B------:R-:W2:Y:S01]  /*60c0*/  LDCU.128 UR56, c[0x0][0xc10] ;  /* 0x00018200ff3877ac */ /* 0x000ea20008000c00 */
[----:B------:R-:W2:Y:S01]  /*60d0*/  LDCU UR54, c[0x0][0x374] ;  /* 0x00006e80ff3677ac */ /* 0x000ea20008000800 */
[----:B------:R-:W-:Y:S01]  /*60e0*/  UMOV UR50, URZ ;  /* 0x000000ff00327c82 */ /* 0x000fe20008000000 */
[----:B------:R-:W-:Y:S01]  /*60f0*/  UIADD3 UR61, UPT, UPT, UR49, 0x400, URZ ;  /* 0x00000400313d7890 */ /* 0x000fe2000fffe0ff */
[----:B------:R-:W-:Y:S01]  /*6100*/  UMOV UR52, URZ ;  /* 0x000000ff00347c82 */ /* 0x000fe20008000000 */
[----:B------:R-:W-:Y:S01]  /*6110*/  UMOV UR53, URZ ;  /* 0x000000ff00357c82 */ /* 0x000fe20008000000 */
[----:B-1----:R-:W-:Y:S02]  /*6120*/  IMAD.U32 R56, RZ, RZ, UR4 ;  /* 0x00000004ff387e24 */ /* 0x002fe4000f8e00ff */
[----:B------:R-:W-:Y:S01]  /*6130*/  IMAD.U32 R55, RZ, RZ, UR5 ;  /* 0x00000005ff377e24 */ /* 0x000fe2000f8e00ff */
[----:B------:R-:W1:Y:S01]  /*6140*/  LDCU.128 UR4, c[0x0][0xb80] ;  /* 0x00017000ff0477ac */ /* 0x000e620008000c00 */
[C---:B----4-:R-:W-:Y:S01]  /*6150*/  VIADD R3, R2.reuse, 0x40 ;  /* 0x0000004002037836 */ /* 0x050fe20000000000 */
[----:B------:R-:W-:-:S04]  /*6160*/  LOP3.LUT R2, R2, 0xffff, RZ, 0xc0, !PT ;  /* 0x0000ffff02027812 */ /* 0x000fc800078ec0ff */
[----:B------:R-:W-:-:S05]  /*6170*/  LOP3.LUT R3, R3, 0xffff, RZ, 0xc0, !PT ;  /* 0x0000ffff03037812 */ /* 0x000fca00078ec0ff */
[----:B------:R4:W-:Y:S01]  /*6180*/  STL.64 [R1], R2 ;  /* 0x0000000201007387 */ /* 0x0009e20000100a00 */
[----:B-1----:R-:W-:Y:S01]  /*6190*/  MOV R60, UR4 ;  /* 0x00000004003c7c02 */ /* 0x002fe20008000f00 */
[----:B------:R-:W-:Y:S02]  /*61a0*/  IMAD.U32 R59, RZ, RZ, UR5 ;  /* 0x00000005ff3b7e24 */ /* 0x000fe4000f8e00ff */
[----:B------:R-:W-:Y:S02]  /*61b0*/  IMAD.U32 R58, RZ, RZ, UR6 ;  /* 0x00000006ff3a7e24 */ /* 0x000fe4000f8e00ff */
[----:B--23--:R-:W-:-:S07]  /*61c0*/  IMAD.U32 R57, RZ, RZ, UR7 ;  /* 0x00000007ff397e24 */ /* 0x00cfce000f8e00ff */
.L_x_125:
[----:B----4-:R-:W-:Y:S04]  /*61d0*/  SHF.L.U32 R2, R46, 0x1f, RZ ;  /* 0x0000001f2e027819 */ /* 0x010fe800000006ff */
[----:B------:R-:W1:Y:S02]  /*61e0*/  SYNCS.PHASECHK.TRANS64.TRYWAIT P0, [UR49+0x1e0], R2 ;  /* 0x0001e002ff0075a7 */ /* 0x000e640008001131 */
[----:B-1----:R-:W-:Y:S05]  /*61f0*/  @!P0 BRA `(.L_x_95) ;  /* 0x0000003400248947 */ /* 0x002fea0003800000 */
.L_x_208:
[----:B------:R-:W2:Y:S01]  /*6200*/  LDS.128 R4, [UR49+0x220] ;  /* 0x00022031ff047984 */ /* 0x000ea20008000c00 */
[----:B------:R-:W-:Y:S01]  /*6210*/  UIADD3 UR4, UPT, UPT, UR49, 0x1e8, URZ ;  /* 0x000001e831047890 */ /* 0x000fe2000fffe0ff */
[----:B-1----:R-:W-:Y:S01]  /*6220*/  IMAD R2, R22, 0x4, R1 ;  /* 0x0000000416027824 */ /* 0x002fe200078e0201 */
[----:B------:R-:W-:Y:S01]  /*6230*/  UISETP.GE.AND UP0, UPT, UR39, 0x1, UPT ;  /* 0x000000012700788c */ /* 0x000fe2000bf06270 */
[----:B------:R-:W-:Y:S01]  /*6240*/  @!PT LDS RZ, [RZ] ;  /* 0x00000000fffff984 */ /* 0x000fe20000000800 */
[----:B------:R-:W-:Y:S01]  /*6250*/  @!PT LDS RZ, [RZ] ;  /* 0x00000000fffff984 */ /* 0x000fe20000000800 */
[----:B------:R-:W-:Y:S01]  /*6260*/  @!PT LDS RZ, [RZ] ;  /* 0x00000000fffff984 */ /* 0x000fe20000000800 */
[----:B------:R-:W-:Y:S01]  /*6270*/  @!PT LDS RZ, [RZ] ;  /* 0x00000000fffff984 */ /* 0x000fe20000000800 */
[----:B------:R1:W-:Y:S06]  /*6280*/  MEMBAR.ALL.CTA ;  /* 0x0000000000007992 */ /* 0x0003ec0000008000 */
[----:B-1----:R-:W1:Y:S01]  /*6290*/  FENCE.VIEW.ASYNC.S ;  /* 0x00000000000073c6 */ /* 0x002e620000000000 */
[----:B------:R-:W-:Y:S09]  /*62a0*/  UPRMT UR4, URZ, 0x654, UR4 ;  /* 0x00000654ff047896 */ /* 0x000ff20008000004 */
[----:B-1----:R-:W-:Y:S01]  /*62b0*/  SYNCS.ARRIVE.TRANS64.RED.A1T0 RZ, [UR4], RZ ;  /* 0x000000ffffff79a7 */ /* 0x002fe20008100404 */
[----:B------:R-:W5:Y:S01]  /*62c0*/  LDL R2, [R2] ;  /* 0x0000000002027983 */ /* 0x000f620000100800 */
[----:B--2---:R-:W-:Y:S11]  /*62d0*/  LOP3.LUT P0, RZ, R6, 0x1, RZ, 0xc0, !PT ;  /* 0x0000000106ff7812 */ /* 0x004ff6000780c0ff */
[----:B------:R-:W-:Y:S02]  /*62e0*/  @!UPT UIADD3 URZ, UPT, UPT, URZ, URZ, URZ ;  /* 0x000000fffffff290 */ /* 0x000fe4000fffe0ff */
[----:B------:R-:W-:Y:S01]  /*62f0*/  VOTEU.ANY UP1, P0 ;  /* 0x0000000000ff7886 */ /* 0x000fe20000020100 */
[----:B------:R-:W-:Y:S01]  /*6300*/  PLOP3.LUT P0, PT, PT, PT, UP1, 0x80, 0x8 ;  /* 0x000000000008781c */ /* 0x000fe20003f0f018 */
[----:B------:R-:W-:Y:S11]  /*6310*/  UP2UR UR60, UPR, URZ, 0x2 ;  /* 0x00000002ff3c7883 */ /* 0x000ff60008000000 */
[----:B------:R-:W-:Y:S01]  /*6320*/  @!UPT UIADD3 URZ, UPT, UPT, URZ, URZ, URZ ;  /* 0x000000fffffff290 */ /* 0x000fe2000fffe0ff */
[----:B------:R-:W-:Y:S02]  /*6330*/  @P0 MOV R3, R4 ;  /* 0x0000000400030202 */ /* 0x000fe40000000f00 */
[----:B------:R-:W-:Y:S02]  /*6340*/  @P0 LOP3.LUT R0, R5, 0xffff, RZ, 0xc0, !PT ;  /* 0x0000ffff05000812 */ /* 0x000fe400078ec0ff */
[----:B------:R-:W-:Y:S02]  /*6350*/  @P0 R2UR UR5, R3 ;  /* 0x00000000030502ca */ /* 0x000fe400000e0000 */
[----:B------:R-:W-:Y:S11]  /*6360*/  @P0 R2UR UR4, R0 ;  /* 0x00000000000402ca */ /* 0x000ff600000e0000 */
[----:B------:R-:W-:Y:S02]  /*6370*/  @UP1 UMOV UR37, UR5 ;  /* 0x0000000500251c82 */ /* 0x000fe40008000000 */
[----:B------:R-:W-:Y:S01]  /*6380*/  @UP1 UMOV UR36, UR4 ;  /* 0x0000000400241c82 */ /* 0x000fe20008000000 */
[----:B------:R-:W-:Y:S05]  /*6390*/  BRA.U !UP0, `(.L_x_96) ;  /* 0x0000000108cc7547 */ /* 0x000fea000b800000 */
[----:B------:R-:W1:Y:S01]  /*63a0*/  LDCU UR9, c[0x0][0xc20] ;  /* 0x00018400ff0977ac */ /* 0x000e620008000800 */
[----:B------:R-:W-:Y:S02]  /*63b0*/  UIMAD.WIDE.U32 UR4, UR54, UR59, URZ ;  /* 0x0000003b360472a5 */ /* 0x000fe4000f8e00ff */
[----:B------:R-:W-:Y:S02]  /*63c0*/  UIMAD.WIDE.U32 UR6, UR55, UR56, URZ ;  /* 0x00000038370672a5 */ /* 0x000fe4000f8e00ff */
[----:B------:R-:W-:Y:S02]  /*63d0*/  UIMAD.WIDE.U32 UR10, UR36, UR59, URZ ;  /* 0x0000003b240a72a5 */ /* 0x000fe4000f8e00ff */
[----:B------:R-:W-:Y:S02]  /*63e0*/  UISETP.NE.AND UP0, UPT, UR58, 0x1, UPT ;  /* 0x000000013a00788c */ /* 0x000fe4000bf05270 */
[----:B------:R-:W-:Y:S02]  /*63f0*/  UISETP.NE.AND UP1, UPT, UR48, 0x1, UPT ;  /* 0x000000013000788c */ /* 0x000fe4000bf25270 */
[----:B------:R-:W-:Y:S02]  /*6400*/  UISETP.NE.AND UP2, UPT, UR39, 0x1, UPT ;  /* 0x000000012700788c */ /* 0x000fe4000bf45270 */
[----:B------:R-:W-:Y:S01]  /*6410*/  UIMAD.WIDE.U32 UR12, UR37, UR56, URZ ;  /* 0x00000038250c72a5 */ /* 0x000fe2000f8e00ff */
[----:B------:R-:W-:Y:S01]  /*6420*/  UMOV UR4, UR5 ;  /* 0x0000000500047c82 */ /* 0x000fe20008000000 */
[----:B------:R-:W-:Y:S01]  /*6430*/  UMOV UR6, UR11 ;  /* 0x0000000b00067c82 */ /* 0x000fe20008000000 */
[----:B-1----:R-:W-:Y:S03]  /*6440*/  USHF.R.U32.HI UR8, URZ, UR9, UR4 ;  /* 0x00000009ff087299 */ /* 0x002fe60008011604 */
[----:B------:R-:W-:Y:S02]  /*6450*/  UMOV UR4, UR7 ;  /* 0x0000000700047c82 */ /* 0x000fe40008000000 */
[----:B------:R-:W-:Y:S02]  /*6460*/  USHF.R.U32.HI UR5, URZ, UR57, UR4 ;  /* 0x00000039ff057299 */ /* 0x000fe40008011604 */
[----:B------:R-:W-:Y:S02]  /*6470*/  USEL UR4, UR54, UR8, !UP0 ;  /* 0x0000000836047287 */ /* 0x000fe4000c000000 */
[----:B------:R-:W-:Y:S02]  /*6480*/  USHF.R.U32.HI UR8, URZ, UR9, UR6 ;  /* 0x00000009ff087299 */ /* 0x000fe40008011606 */
[----:B------:R-:W-:Y:S02]  /*6490*/  UIMAD.WIDE.U32 UR6, UR4, UR46, URZ ;  /* 0x0000002e040672a5 */ /* 0x000fe4000f8e00ff */
[----:B------:R-:W-:Y:S02]  /*64a0*/  USEL UR9, UR55, UR5, !UP1 ;  /* 0x0000000537097287 */ /* 0x000fe4000c800000 */
[----:B------:R-:W-:Y:S02]  /*64b0*/  USEL UR8, UR36, UR8, !UP0 ;  /* 0x0000000824087287 */ /* 0x000fe4000c000000 */
[----:B------:R-:W-:Y:S01]  /*64c0*/  UIMAD.WIDE.U32 UR10, UR9, UR46, URZ ;  /* 0x0000002e090a72a5 */ /* 0x000fe2000f8e00ff */
[----:B------:R-:W-:Y:S01]  /*64d0*/  UMOV UR6, UR7 ;  /* 0x0000000700067c82 */ /* 0x000fe20008000000 */
[----:B------:R-:W-:Y:S01]  /*64e0*/  UMOV UR5, UR13 ;  /* 0x0000000d00057c82 */ /* 0x000fe20008000000 */
[----:B------:R-:W-:Y:S02]  /*64f0*/  @UP2 USHF.R.U32.HI UR4, URZ, UR47, UR6 ;  /* 0x0000002fff042299 */ /* 0x000fe40008011606 */
[----:B------:R-:W-:Y:S02]  /*6500*/  USHF.R.U32.HI UR5, URZ, UR57, UR5 ;  /* 0x00000039ff057299 */ /* 0x000fe40008011605 */
[----:B------:R-:W-:Y:S02]  /*6510*/  UIMAD UR4, UR39, UR4, URZ ;  /* 0x00000004270472a4 */ /* 0x000fe4000f8e02ff */
[----:B------:R-:W-:Y:S02]  /*6520*/  USEL UR5, UR37, UR5, !UP1 ;  /* 0x0000000525057287 */ /* 0x000fe4000c800000 */
[----:B------:R-:W-:Y:S01]  /*6530*/  UISETP.GE.AND UP0, UPT, UR8, UR4, UPT ;  /* 0x000000040800728c */ /* 0x000fe2000bf06270 */
[----:B------:R-:W-:Y:S01]  /*6540*/  UMOV UR6, UR11 ;  /* 0x0000000b00067c82 */ /* 0x000fe20008000000 */
[----:B------:R-:W-:Y:S02]  /*6550*/  UIMAD.WIDE.U32 UR10, UR8, UR46, URZ ;  /* 0x0000002e080a72a5 */ /* 0x000fe4000f8e00ff */
[----:B------:R-:W-:Y:S04]  /*6560*/  @UP2 USHF.R.U32.HI UR9, URZ, UR47, UR6 ;  /* 0x0000002fff092299 */ /* 0x000fe80008011606 */
[----:B------:R-:W-:Y:S01]  /*6570*/  UIMAD UR6, UR39, UR9, URZ ;  /* 0x00000009270672a4 */ /* 0x000fe2000f8e02ff */
[----:B------:R-:W-:Y:S03]  /*6580*/  UMOV UR4, UR11 ;  /* 0x0000000b00047c82 */ /* 0x000fe60008000000 */
[----:B------:R-:W-:Y:S02]  /*6590*/  UISETP.GE.OR UP0, UPT, UR5, UR6, UP0 ;  /* 0x000000060500728c */ /* 0x000fe40008706670 */
[----:B------:R-:W-:Y:S02]  /*65a0*/  USHF.R.U32.HI UR4, URZ, UR47, UR4 ;  /* 0x0000002fff047299 */ /* 0x000fe40008011604 */
[----:B------:R-:W-:Y:S02]  /*65b0*/  UIMAD.WIDE.U32 UR6, UR5, UR46, URZ ;  /* 0x0000002e050672a5 */ /* 0x000fe4000f8e00ff */
[----:B------:R-:W-:Y:S02]  /*65c0*/  USEL UR11, UR8, UR4, !UP2 ;  /* 0x00000004080b7287 */ /* 0x000fe4000d000000 */
[----:B------:R-:W-:Y:S02]  /*65d0*/  UIADD3 UR6, UPT, UPT, -UR5, URZ, URZ ;  /* 0x000000ff05067290 */ /* 0x000fe4000fffe1ff */
[----:B------:R-:W-:Y:S02]  /*65e0*/  UIADD3 UR10, UPT, UPT, -UR11, URZ, URZ ;  /* 0x000000ff0b0a7290 */ /* 0x000fe4000fffe1ff */
[----:B------:R-:W-:Y:S02]  /*65f0*/  UIMAD UR6, UR48, UR6, UR37 ;  /* 0x00000006300672a4 */ /* 0x000fe4000f8e0225 */
[----:B------:R-:W-:Y:S01]  /*6600*/  UIMAD UR10, UR39, UR10, UR8 ;  /* 0x0000000a270a72a4 */ /* 0x000fe2000f8e0208 */
[----:B------:R-:W-:Y:S01]  /*6610*/  @!UP0 UMOV UR4, UR7 ;  /* 0x0000000700048c82 */ /* 0x000fe20008000000 */
[----:B------:R-:W-:Y:S02]  /*6620*/  UIADD3 UR7, UPT, UPT, -UR8, URZ, URZ ;  /* 0x000000ff08077290 */ /* 0x000fe4000fffe1ff */
[----:B------:R-:W-:Y:S04]  /*6630*/  @!UP0 USHF.R.U32.HI UR4, URZ, UR47, UR4 ;  /* 0x0000002fff048299 */ /* 0x000fe80008011604 */
[----:B------:R-:W-:Y:S04]  /*6640*/  @!UP0 USEL UR4, UR5, UR4, !UP2 ;  /* 0x0000000405048287 */ /* 0x000fe8000d000000 */
[----:B------:R-:W-:Y:S02]  /*6650*/  @!UP0 UIMAD UR9, UR9, UR10, UR4 ;  /* 0x0000000a090982a4 */ /* 0x000fe4000f8e0204 */
[----:B------:R-:W-:Y:S02]  /*6660*/  @!UP0 UIADD3 UR10, UPT, UPT, UR11, -UR4, URZ ;  /* 0x800000040b0a8290 */ /* 0x000fe4000fffe0ff */
[----:B------:R-:W-:Y:S02]  /*6670*/  UIMAD UR4, UR58, UR7, UR36 ;  /* 0x000000073a0472a4 */ /* 0x000fe4000f8e0224 */
[----:B------:R-:W-:Y:S03]  /*6680*/  @!UP0 UIMAD UR8, UR10, UR39, UR5 ;  /* 0x000000270a0882a4 */ /* 0x000fe6000f8e0205 */
[----:B------:R-:W-:Y:S02]  /*6690*/  @!UP0 UMOV UR5, UR9 ;  /* 0x0000000900058c82 */ /* 0x000fe40008000000 */
[----:B------:R-:W-:Y:S02]  /*66a0*/  UIMAD UR37, UR5, UR48, UR6 ;  /* 0x00000030052572a4 */ /* 0x000fe4000f8e0206 */
[----:B------:R-:W-:Y:S11]  /*66b0*/  UIMAD UR36, UR8, UR58, UR4 ;  /* 0x0000003a082472a4 */ /* 0x000ff6000f8e0204 */
[----:B------:R-:W-:Y:S01]  /*66c0*/  @!UPT UIADD3 URZ, UPT, UPT, URZ, URZ, URZ ;  /* 0x000000fffffff290 */ /* 0x000fe2000fffe0ff */
.L_x_96:
[----:B------:R-:W-:Y:S01]  /*66d0*/  UISETP.NE.AND UP0, UPT, UR38, 0x1, UPT ;  /* 0x000000012600788c */ /* 0x000fe2000bf05270 */
[----:B------:R-:W-:Y:S01]  /*66e0*/  @P0 SHF.R.U32.HI R62, RZ, 0x10, R5 ;  /* 0x00000010ff3e0819 */ /* 0x000fe20000011605 */
[----:B------:R-:W-:Y:S09]  /*66f0*/  USHF.L.U32 UR41, UR22, 0x6, URZ ;  /* 0x0000000616297899 */ /* 0x000ff200080006ff */
[----:B------:R-:W1:Y:S01]  /*6700*/  @!UP0 LDCU.128 UR12, c[0x0][0xc10] ;  /* 0x00018200ff0c87ac */ /* 0x000e620008000c00 */
[----:B------:R-:W2:Y:S01]  /*6710*/  @!UP0 LDCU UR5, c[0x0][0xc0c] ;  /* 0x00018180ff0587ac */ /* 0x000ea20008000800 */
[----:B------:R-:W3:Y:S01]  /*6720*/  @!UP0 LDCU UR10, c[0x0][0xc20] ;  /* 0x00018400ff0a87ac */ /* 0x000ee20008000800 */
[----:B-1----:R-:W-:Y:S02]  /*6730*/  UIMAD.WIDE.U32 UR8, UR37, UR12, URZ ;  /* 0x0000000c250872a5 */ /* 0x002fe4000f8e00ff */
[----:B------:R-:W-:Y:S02]  /*6740*/  UIMAD.WIDE.U32 UR6, UR36, UR15, URZ ;  /* 0x0000000f240672a5 */ /* 0x000fe4000f8e00ff */
[----:B------:R-:W-:Y:S03]  /*6750*/  @!UP0 UISETP.NE.AND UP1, UPT, UR14, 0x1, UPT ;  /* 0x000000010e00888c */ /* 0x000fe6000bf25270 */
[----:B------:R-:W-:Y:S01]  /*6760*/  @!UP0 UMOV UR4, UR9 ;  /* 0x0000000900048c82 */ /* 0x000fe20008000000 */
[----:B--2---:R-:W-:Y:S02]  /*6770*/  @!UP0 UISETP.NE.AND UP2, UPT, UR5, 0x1, UPT ;  /* 0x000000010500888c */ /* 0x004fe4000bf45270 */
[----:B------:R-:W-:Y:S01]  /*6780*/  @!UP0 USHF.R.U32.HI UR4, URZ, UR13, UR4 ;  /* 0x0000000dff048299 */ /* 0x000fe20008011604 */
[----:B------:R-:W-:Y:S02]  /*6790*/  @!UP0 UMOV UR6, UR7 ;  /* 0x0000000700068c82 */ /* 0x000fe40008000000 */
[----:B---3--:R-:W-:Y:S02]  /*67a0*/  @!UP0 USHF.R.U32.HI UR6, URZ, UR10, UR6 ;  /* 0x0000000aff068299 */ /* 0x008fe40008011606 */
[----:B------:R-:W-:Y:S02]  /*67b0*/  @!UP0 USEL UR7, UR37, UR4, !UP2 ;  /* 0x0000000425078287 */ /* 0x000fe4000d000000 */
[----:B------:R-:W-:Y:S04]  /*67c0*/  @!UP0 USEL UR6, UR36, UR6, !UP1 ;  /* 0x0000000624068287 */ /* 0x000fe8000c800000 */
[----:B------:R-:W-:Y:S02]  /*67d0*/  @!UP0 UIADD3 UR4, UPT, UPT, -UR7, UR6, URZ ;  /* 0x0000000607048290 */ /* 0x000fe4000fffe1ff */
[----:B------:R-:W-:Y:S02]  /*67e0*/  @!UP0 UIADD3 UR6, UPT, UPT, UR7, -UR6, URZ ;  /* 0x8000000607068290 */ /* 0x000fe4000fffe0ff */
[----:B------:R-:W-:Y:S02]  /*67f0*/  @!UP0 UIMAD UR37, UR4, UR5, UR37 ;  /* 0x00000005042582a4 */ /* 0x000fe4000f8e0225 */
[----:B------:R-:W-:Y:S02]  /*6800*/  @!UP0 UIMAD UR36, UR6, UR14, UR36 ;  /* 0x0000000e062482a4 */ /* 0x000fe4000f8e0224 */
[----:B------:R-:W-:Y:S09]  /*6810*/  ULOP3.LUT UP0, URZ, UR61, 0x1b0, URZ, 0xc0, !UPT ;  /* 0x000001b03dff7892 */ /* 0x000ff2000f80c0ff */
[----:B------:R-:W-:Y:S05]  /*6820*/  BRA.U !UP0, `(.L_x_97) ;  /* 0x00000001087c7547 */ /* 0x000fea000b800000 */
[----:B------:R-:W1:Y:S01]  /*6830*/  LDCU.64 UR8, c[0x4][0x80] ;  /* 0x01001000ff0877ac */ /* 0x000e620008000a00 */
[----:B------:R-:W-:Y:S01]  /*6840*/  MOV R17, 0x0 ;  /* 0x0000000000117802 */ /* 0x000fe20000000f00 */
[----:B------:R-:W-:Y:S02]  /*6850*/  HFMA2 R12, -RZ, RZ, 0, 5.9604644775390625e-08 ;  /* 0x00000001ff0c7431 */ /* 0x000fe400000001ff */
[----:B------:R-:W-:Y:S01]  /*6860*/  IMAD.MOV.U32 R8, RZ, RZ, 0x70 ;  /* 0x00000070ff087424 */ /* 0x000fe200078e00ff */
[----:B------:R2:W3:Y:S01]  /*6870*/  LDC.64 R14, c[0x4][R17] ;  /* 0x01000000110e7b82 */ /* 0x0004e20000000a00 */
[----:B------:R-:W4:Y:S01]  /*6880*/  LDCU.64 UR6, c[0x4][0x88] ;  /* 0x01001100ff0677ac */ /* 0x000f220008000a00 */
[----:B------:R-:W-:Y:S01]  /*6890*/  IMAD.MOV.U32 R13, RZ, RZ, RZ ;  /* 0x000000ffff0d7224 */ /* 0x000fe200078e00ff */
[----:B------:R-:W2:Y:S01]  /*68a0*/  LDCU.64 UR4, c[0x4][0x8] ;  /* 0x01000100ff0477ac */ /* 0x000ea20008000a00 */
[----:B-1----:R-:W-:Y:S01]  /*68b0*/  MOV R5, UR9 ;  /* 0x0000000900057c02 */ /* 0x002fe20008000f00 */
[----:B------:R-:W-:Y:S01]  /*68c0*/  IMAD.U32 R4, RZ, RZ, UR8 ;  /* 0x00000008ff047e24 */ /* 0x000fe2000f8e00ff */
[----:B----4-:R-:W-:Y:S01]  /*68d0*/  MOV R7, UR7 ;  /* 0x0000000700077c02 */ /* 0x010fe20008000f00 */
[----:B------:R-:W-:Y:S01]  /*68e0*/  IMAD.U32 R6, RZ, RZ, UR6 ;  /* 0x00000006ff067e24 */ /* 0x000fe2000f8e00ff */
[----:B--2---:R-:W-:Y:S01]  /*68f0*/  MOV R11, UR5 ;  /* 0x00000005000b7c02 */ /* 0x004fe20008000f00 */
[----:B------:R-:W-:Y:S02]  /*6900*/  IMAD.U32 R10, RZ, RZ, UR4 ;  /* 0x00000004ff0a7e24 */ /* 0x000fe4000f8e00ff */
[----:B------:R-:W-:Y:S07]  /*6910*/  LEPC R20, `(.L_x_98) ;  /* 0x000000001014794e */ /* 0x000fee0000000000 */
[----:B---3-5:R-:W-:Y:S05]  /*6920*/  CALL.ABS.NOINC R14 ;  /* 0x000000000e007343 */ /* 0x028fea0003c00000 */
.L_x_98:
[----:B------:R-:W1:Y:S01]  /*6930*/  LDCU.64 UR8, c[0x4][0x80] ;  /* 0x01001000ff0877ac */ /* 0x000e620008000a00 */
[----:B------:R2:W3:Y:S01]  /*6940*/  LDC.64 R14, c[0x4][R17] ;  /* 0x01000000110e7b82 */ /* 0x0004e20000000a00 */
[----:B------:R-:W-:Y:S02]  /*6950*/  HFMA2 R12, -RZ, RZ, 0, 5.9604644775390625e-08 ;  /* 0x00000001ff0c7431 */ /* 0x000fe400000001ff */
[----:B------:R-:W-:Y:S02]  /*6960*/  IMAD.MOV.U32 R8, RZ, RZ, 0x70 ;  /* 0x00000070ff087424 */ /* 0x000fe400078e00ff */
[----:B------:R-:W-:Y:S01]  /*6970*/  IMAD.MOV.U32 R13, RZ, RZ, RZ ;  /* 0x000000ffff0d7224 */ /* 0x000fe200078e00ff */
[----:B------:R-:W4:Y:S01]  /*6980*/  LDCU.64 UR6, c[0x4][0x88] ;  /* 0x01001100ff0677ac */ /* 0x000f220008000a00 */
[----:B------:R-:W5:Y:S01]  /*6990*/  LDCU.64 UR4, c[0x4][0x8] ;  /* 0x01000100ff0477ac */ /* 0x000f620008000a00 */
[----:B-1----:R-:W-:Y:S02]  /*69a0*/  MOV R4, UR8 ;  /* 0x0000000800047c02 */ /* 0x002fe40008000f00 */
[----:B------:R-:W-:Y:S02]  /*69b0*/  MOV R5, UR9 ;  /* 0x0000000900057c02 */ /* 0x000fe40008000f00 */
[----:B----4-:R-:W-:Y:S01]  /*69c0*/  MOV R7, UR7 ;  /* 0x0000000700077c02 */ /* 0x010fe20008000f00 */
[----:B------:R-:W-:Y:S01]  /*69d0*/  IMAD.U32 R6, RZ, RZ, UR6 ;  /* 0x00000006ff067e24 */ /* 0x000fe2000f8e00ff */
[----:B-----5:R-:W-:Y:S01]  /*69e0*/  MOV R11, UR5 ;  /* 0x00000005000b7c02 */ /* 0x020fe20008000f00 */
[----:B--2---:R-:W-:Y:S02]  /*69f0*/  IMAD.U32 R10, RZ, RZ, UR4 ;  /* 0x00000004ff0a7e24 */ /* 0x004fe4000f8e00ff */
[----:B------:R-:W-:Y:S07]  /*6a00*/  LEPC R20, `(.L_x_97) ;  /* 0x000000001014794e */ /* 0x000fee0000000000 */
[----:B---3--:R-:W-:Y:S05]  /*6a10*/  CALL.ABS.NOINC R14 ;  /* 0x000000000e007343 */ /* 0x008fea0003c00000 */
.L_x_97:
[----:B------:R-:W-:Y:S01]  /*6a20*/  R2UR UR5, R54 ;  /* 0x00000000360572ca */ /* 0x000fe200000e0000 */
[----:B------:R-:W-:Y:S01]  /*6a30*/  UISETP.NE.U32.AND UP0, UPT, UR62, URZ, UPT ;  /* 0x000000ff3e00728c */ /* 0x000fe2000bf05070 */
[----:B------:R-:W-:Y:S02]  /*6a40*/  ISETP.NE.U32.AND P3, PT, R42, RZ, PT ;  /* 0x000000ff2a00720c */ /* 0x000fe40003f65070 */
[----:B------:R-:W-:Y:S01]  /*6a50*/  R2UR UR4, R53 ;  /* 0x00000000350472ca */ /* 0x000fe200000e0000 */
[----:B------:R-:W-:Y:S01]  /*6a60*/  UISETP.NE.AND.EX UP0, UPT, UR63, URZ, UPT, UP0 ;  /* 0x000000ff3f00728c */ /* 0x000fe2000bf05300 */
[----:B------:R-:W-:Y:S02]  /*6a70*/  ISETP.NE.AND.EX P3, PT, R43, RZ, PT, P3 ;  /* 0x000000ff2b00720c */ /* 0x000fe40003f65330 */
[----:B------:R-:W-:Y:S02]  /*6a80*/  ISETP.NE.AND P6, PT, R61, RZ, PT ;  /* 0x000000ff3d00720c */ /* 0x000fe40003fc5270 */
[----:B------:R-:W-:Y:S03]  /*6a90*/  PLOP3.LUT P0, PT, PT, PT, PT, 0x8, 0x80 ;  /* 0x000000000080781c */ /* 0x000fe60003f0e170 */
[----:B------:R-:W-:Y:S04]  /*6aa0*/  ISETP.NE.U32.AND P1, PT, RZ, UR5, PT ;  /* 0x00000005ff007c0c */ /* 0x000fe8000bf25070 */
[----:B------:R-:W-:Y:S04]  /*6ab0*/  ISETP.NE.AND.EX P1, PT, RZ, UR4, PT, P1 ;  /* 0x00000004ff007c0c */ /* 0x000fe8000bf25310 */
[----:B------:R-:W-:Y:S01]  /*6ac0*/  @P6 PLOP3.LUT P0, PT, P3, PT, PT, 0x80, 0x8 ;  /* 0x000000000008681c */ /* 0x000fe20001f0f070 */
[----:B------:R-:W-:Y:S01]  /*6ad0*/  @!UPT UIADD3 URZ, UPT, UPT, URZ, URZ, URZ ;  /* 0x000000fffffff290 */ /* 0x000fe2000fffe0ff */
[----:B------:R-:W-:Y:S11]  /*6ae0*/  @!P3 BRA `(.L_x_99) ;  /* 0x000000000030b947 */ /* 0x000ff60003800000 */
[----:B------:R-:W-:Y:S01]  /*6af0*/  ISETP.NE.U32.AND P2, PT, R40, RZ, PT ;  /* 0x000000ff2800720c */ /* 0x000fe20003f45070 */
[----:B------:R-:W1:Y:S01]  /*6b00*/  LDCU.64 UR4, c[0x0][0x358] ;  /* 0x00006b00ff0477ac */ /* 0x000e620008000a00 */
[----:B------:R-:W-:Y:S02]  /*6b10*/  IMAD.MOV.U32 R51, RZ, RZ, 0x1 ;  /* 0x00000001ff337424 */ /* 0x000fe400078e00ff */
[----:B------:R-:W-:Y:S11]  /*6b20*/  ISETP.NE.AND.EX P2, PT, R41, RZ, PT, P2 ;  /* 0x000000ff2900720c */ /* 0x000ff60003f45320 */
[----:B------:R-:W-:Y:S02]  /*6b30*/  @!UPT UIADD3 URZ, UPT, UPT, URZ, URZ, URZ ;  /* 0x000000fffffff290 */ /* 0x000fe4000fffe0ff */
[----:B------:R-:W2:Y:S01]  /*6b40*/  @P2 LDC.64 R4, c[0x0][0x988] ;  /* 0x00026200ff042b82 */ /* 0x000ea20000000a00 */
[----:B------:R-:W-:Y:S04]  /*6b50*/  @P2 IMAD R0, R16, R42, RZ ;  /* 0x0000002a10002224 */ /* 0x000fe800078e02ff */
[----:B--2---:R-:W-:Y:S04]  /*6b60*/  @P2 IMAD.WIDE R4, R0, 0x4, R4 ;  /* 0x0000000400042825 */ /* 0x004fe800078e0204 */
[----:B------:R-:W-:Y:S01]  /*6b70*/  HFMA2 R0, -RZ, RZ, 0, 5.9604644775390625e-08 ;  /* 0x00000001ff007431 */ /* 0x000fe200000001ff */
[----:B-1---5:R1:W5:Y:S04]  /*6b80*/  @P2 LDG.E R26, desc[UR4][R4.64] ;  /* 0x00000004041a2981 */ /* 0x022368000c1e1900 */
[----:B------:R-:W-:Y:S01]  /*6b90*/  @!P2 PRMT R51, R0, 0x7610, R51 ;  /* 0x000076100033a816 */ /* 0x000fe20000000033 */
[----:B-1----:R-:W2:Y:S06]  /*6ba0*/  @!P2 LDC R26, c[0x0][0x980] ;  /* 0x00026000ff1aab82 */ /* 0x002eac0000000800 */
.L_x_99:
[----:B------:R-:W-:Y:S05]  /*6bb0*/  BRA.U !UP0, `(.L_x_100) ;  /* 0x00000001082c7547 */ /* 0x000fea000b800000 */
[----:B------:R-:W-:Y:S02]  /*6bc0*/  R2UR UR5, R56 ;  /* 0x00000000380572ca */ /* 0x000fe400000e0000 */
[----:B------:R-:W-:Y:S11]  /*6bd0*/  R2UR UR4, R55 ;  /* 0x00000000370472ca */ /* 0x000ff600000e0000 */
[----:B------:R-:W-:Y:S04]  /*6be0*/  ISETP.NE.U32.AND P2, PT, RZ, UR5, PT ;  /* 0x00000005ff007c0c */ /* 0x000fe8000bf45070 */
[----:B------:R-:W-:Y:S01]  /*6bf0*/  ISETP.NE.AND.EX P2, PT, RZ, UR4, PT, P2 ;  /* 0x00000004ff007c0c */ /* 0x000fe2000bf45320 */
[----:B------:R-:W1:Y:S11]  /*6c00*/  LDCU.64 UR4, c[0x0][0x358] ;  /* 0x00006b00ff0477ac */ /* 0x000e760008000a00 */
[----:B------:R-:W-:Y:S01]  /*6c10*/  @!UPT UIADD3 URZ, UPT, UPT, URZ, URZ, URZ ;  /* 0x000000fffffff290 */ /* 0x000fe2000fffe0ff */
[----:B------:R-:W3:Y:S01]  /*6c20*/  @P2 LDC.64 R4, c[0x0][0x9a8] ;  /* 0x00026a00ff042b82 */ /* 0x000ee20000000a00 */
[----:B------:R-:W-:Y:S04]  /*6c30*/  @P2 IMAD R0, R16, UR62, RZ ;  /* 0x0000003e10002c24 */ /* 0x000fe8000f8e02ff */
[----:B---3--:R-:W-:Y:S05]  /*6c40*/  @P2 IMAD.WIDE R4, R0, 0x4, R4 ;  /* 0x0000000400042825 */ /* 0x008fea00078e0204 */
[----:B-1---5:R1:W5:Y:S02]  /*6c50*/  @P2 LDG.E R24, desc[UR4][R4.64] ;  /* 0x0000000404182981 */ /* 0x022364000c1e1900 */
[----:B-1----:R-:W3:Y:S02]  /*6c60*/  @!P2 LDC R24, c[0x0][0x9a0] ;  /* 0x00026800ff18ab82 */ /* 0x002ee40000000800 */
.L_x_100:
[----:B--2--5:R-:W-:Y:S01]  /*6c70*/  FSETP.NEU.AND P2, PT, R26, RZ, PT ;  /* 0x000000ff1a00720b */ /* 0x024fe20003f4d000 */
[----:B------:R-:W1:Y:S01]  /*6c80*/  LDCU.128 UR12, c[0x0][0xb90] ;  /* 0x00017200ff0c77ac */ /* 0x000e620008000c00 */
[----:B------:R-:W-:Y:S01]  /*6c90*/  SEL R4, RZ, 0xffffffff, P1 ;  /* 0xffffffffff047807 */ /* 0x000fe20000800000 */
[----:B------:R-:W-:Y:S01]  /*6ca0*/  BSSY B1, `(.L_x_101) ;  /* 0x0000058000017945 */ /* 0x000fe20003800000 */
[----:B------:R-:W-:Y:S01]  /*6cb0*/  @P6 LOP3.LUT P1, RZ, R51, 0xff, RZ, 0xc0, !PT ;  /* 0x000000ff33ff6812 */ /* 0x000fe2000782c0ff */
[----:B------:R-:W-:Y:S01]  /*6cc0*/  IMAD.MOV.U32 R73, RZ, RZ, 0x1 ;  /* 0x00000001ff497424 */ /* 0x000fe200078e00ff */
[----:B------:R-:W-:Y:S01]  /*6cd0*/  @P6 SEL R0, RZ, 0xffffffff, P2 ;  /* 0xffffffffff006807 */ /* 0x000fe20001000000 */
[----:B------:R-:W-:Y:S01]  /*6ce0*/  IMAD.IADD R25, R23, 0x1, R2 ;  /* 0x0000000117197824 */ /* 0x000fe200078e0202 */
[----:B------:R-:W-:Y:S01]  /*6cf0*/  LOP3.LUT R71, R48, 0x1, RZ, 0x3c, !PT ;  /* 0x0000000130477812 */ /* 0x000fe200078e3cff */
[----:B------:R-:W2:Y:S01]  /*6d00*/  LDCU UR11, c[0x0][0xba0] ;  /* 0x00017400ff0b77ac */ /* 0x000ea20008000800 */
[----:B------:R-:W-:Y:S01]  /*6d10*/  @P0 SEL R0, R4, R0, !P1 ;  /* 0x0000000004000207 */ /* 0x000fe20004800000 */
[----:B------:R-:W-:Y:S01]  /*6d20*/  IMAD.U32 R72, RZ, RZ, UR50 ;  /* 0x00000032ff487e24 */ /* 0x000fe2000f8e00ff */
[----:B------:R-:W-:Y:S01]  /*6d30*/  LEA R27, R22, UR49, 0x3 ;  /* 0x00000031161b7c11 */ /* 0x000fe2000f8e18ff */
[----:B------:R-:W-:Y:S01]  /*6d40*/  USHF.L.U32 UR8, UR51, 0x6, URZ ;  /* 0x0000000633087899 */ /* 0x000fe200080006ff */
[----:B------:R-:W-:Y:S02]  /*6d50*/  @P6 LOP3.LUT R0, R0, 0x1, RZ, 0xc0, !PT ;  /* 0x0000000100006812 */ /* 0x000fe400078ec0ff */
[----:B------:R-:W-:Y:S02]  /*6d60*/  CS2R R38, SRZ ;  /* 0x0000000000267805 */ /* 0x000fe4000001ff00 */
[----:B------:R-:W-:Y:S02]  /*6d70*/  R2UR UR4, R59 ;  /* 0x000000003b0472ca */ /* 0x000fe400000e0000 */
[----:B------:R-:W-:Y:S02]  /*6d80*/  CS2R R36, SRZ ;  /* 0x0000000000247805 */ /* 0x000fe4000001ff00 */
[----:B------:R-:W-:Y:S01]  /*6d90*/  ISETP.NE.U32.OR P5, PT, R0, 0x1, !P6 ;  /* 0x000000010000780c */ /* 0x000fe200077a5470 */
[----:B------:R-:W-:Y:S01]  /*6da0*/  IMAD.U32 R0, RZ, RZ, UR50 ;  /* 0x00000032ff007e24 */ /* 0x000fe2000f8e00ff */
[----:B------:R-:W-:Y:S01]  /*6db0*/  R2UR UR6, R58 ;  /* 0x000000003a0672ca */ /* 0x000fe200000e0000 */
[----:B------:R-:W-:Y:S01]  /*6dc0*/  IMAD.U32 R67, RZ, RZ, UR8 ;  /* 0x00000008ff437e24 */ /* 0x000fe2000f8e00ff */
[----:B------:R-:W-:Y:S02]  /*6dd0*/  R2UR UR10, R60 ;  /* 0x000000003c0a72ca */ /* 0x000fe400000e0000 */
[----:B------:R-:W-:Y:S02]  /*6de0*/  CS2R R30, SRZ ;  /* 0x00000000001e7805 */ /* 0x000fe4000001ff00 */
[----:B------:R-:W-:Y:S02]  /*6df0*/  LEA R0, R0, UR49, 0x3 ;  /* 0x0000003100007c11 */ /* 0x000fe4000f8e18ff */
[----:B------:R-:W-:Y:S02]  /*6e00*/  CS2R R28, SRZ ;  /* 0x00000000001c7805 */ /* 0x000fe4000001ff00 */
[----:B------:R-:W-:Y:S02]  /*6e10*/  R2UR UR9, R57 ;  /* 0x00000000390972ca */ /* 0x000fe400000e0000 */
[----:B------:R-:W-:Y:S01]  /*6e20*/  LOP3.LUT P4, R68, R51, 0xff, RZ, 0xc0, !PT ;  /* 0x000000ff33447812 */ /* 0x000fe2000788c0ff */
[----:B------:R-:W-:Y:S01]  /*6e30*/  UIMAD.WIDE.U32 UR4, UR8, UR4, URZ ;  /* 0x00000004080472a5 */ /* 0x000fe2000f8e00ff */
[----:B------:R-:W-:Y:S02]  /*6e40*/  SEL R5, RZ, 0xffffffff, P2 ;  /* 0xffffffffff057807 */ /* 0x000fe40001000000 */
[----:B------:R-:W-:Y:S01]  /*6e50*/  @P5 SHF.L.U32 R3, R71, 0x1f, RZ ;  /* 0x0000001f47035819 */ /* 0x000fe200000006ff */
[----:B------:R-:W-:Y:S01]  /*6e60*/  USHF.R.U32.HI UR5, URZ, UR6, UR5 ;  /* 0x00000006ff057299 */ /* 0x000fe20008011605 */
[----:B------:R-:W-:Y:S01]  /*6e70*/  @P3 SEL R5, R4, R5, !P4 ;  /* 0x0000000504053207 */ /* 0x000fe20006000000 */
[----:B------:R-:W-:Y:S01]  /*6e80*/  UISETP.NE.AND UP0, UPT, UR10, 0x1, UPT ;  /* 0x000000010a00788c */ /* 0x000fe2000bf05270 */
[----:B------:R4:W3:Y:S01]  /*6e90*/  @P5 SYNCS.PHASECHK.TRANS64.TRYWAIT P1, [R0+URZ+0x1a0], R3 ;  /* 0x0001a003000055a7 */ /* 0x0008e200080211ff */
[----:B------:R-:W-:Y:S02]  /*6ea0*/  P2R R69, PR, RZ, 0x20 ;  /* 0x00000020ff457803 */ /* 0x000fe40000000000 */
[----:B------:R-:W-:Y:S01]  /*6eb0*/  USEL UR5, UR8, UR5, !UP0 ;  /* 0x0000000508057287 */ /* 0x000fe2000c000000 */
[----:B------:R-:W-:Y:S01]  /*6ec0*/  LOP3.LUT R5, R5, 0x1, RZ, 0xc0, !PT ;  /* 0x0000000105057812 */ /* 0x000fe200078ec0ff */
[----:B------:R-:W-:Y:S04]  /*6ed0*/  UISETP.NE.AND UP0, UPT, UR9, 0x1, UPT ;  /* 0x000000010900788c */ /* 0x000fe8000bf05270 */
[----:B------:R-:W-:Y:S02]  /*6ee0*/  IMAD R7, RZ, RZ, -UR5 ;  /* 0x80000005ff077e24 */ /* 0x000fe4000f8e02ff */
[----:B------:R-:W-:Y:S02]  /*6ef0*/  IMAD.U32 R66, RZ, RZ, UR5 ;  /* 0x00000005ff427e24 */ /* 0x000fe4000f8e00ff */
[----:B------:R-:W-:Y:S01]  /*6f00*/  IMAD R67, R7, UR10, R67 ;  /* 0x0000000a07437c24 */ /* 0x000fe2000f8e0243 */
[----:B----4-:R-:W-:Y:S04]  /*6f10*/  SHF.L.U32 R3, R47, 0x1f, RZ ;  /* 0x0000001f2f037819 */ /* 0x010fe800000006ff */
[----:B------:R4:W4:Y:S01]  /*6f20*/  SYNCS.PHASECHK.TRANS64.TRYWAIT P0, [R27+URZ+0x1f0], R3 ;  /* 0x0001f0031b0075a7 */ /* 0x00092200080011ff */
[----:B-1----:R-:W-:Y:S07]  /*6f30*/  UIMAD.WIDE.U32 UR6, UR5, UR12, URZ ;  /* 0x0000000c050672a5 */ /* 0x002fee000f8e00ff */
[----:B------:R-:W-:Y:S02]  /*6f40*/  UMOV UR4, UR7 ;  /* 0x0000000700047c82 */ /* 0x000fe40008000000 */
[----:B------:R-:W-:Y:S04]  /*6f50*/  USHF.R.U32.HI UR4, URZ, UR13, UR4 ;  /* 0x0000000dff047299 */ /* 0x000fe80008011604 */
[----:B------:R-:W-:Y:S02]  /*6f60*/  USEL UR4, UR5, UR4, !UP0 ;  /* 0x0000000405047287 */ /* 0x000fe4000c000000 */
[----:B------:R-:W-:Y:S02]  /*6f70*/  UISETP.NE.AND UP0, UPT, UR14, 0x1, UPT ;  /* 0x000000010e00788c */ /* 0x000fe4000bf05270 */
[----:B------:R-:W-:Y:S02]  /*6f80*/  UIMAD.WIDE.U32 UR6, UR4, UR15, URZ ;  /* 0x0000000f040672a5 */ /* 0x000fe4000f8e00ff */
[----:B------:R-:W-:Y:S02]  /*6f90*/  IMAD.U32 R65, RZ, RZ, UR4 ;  /* 0x00000004ff417e24 */ /* 0x000fe4000f8e00ff */
[----:B------:R-:W-:Y:S01]  /*6fa0*/  PLOP3.LUT P2, PT, PT, PT, UP0, 0x80, 0x8 ;  /* 0x000000000008781c */ /* 0x000fe20003f4f008 */
[----:B------:R-:W-:Y:S02]  /*6fb0*/  IMAD R6, RZ, RZ, -UR4 ;  /* 0x80000004ff067e24 */ /* 0x000fe4000f8e02ff */
[----:B------:R-:W-:Y:S01]  /*6fc0*/  UMOV UR6, UR7 ;  /* 0x0000000700067c82 */ /* 0x000fe20008000000 */
[----:B------:R-:W-:Y:S01]  /*6fd0*/  IMAD.U32 R64, RZ, RZ, UR4 ;  /* 0x00000004ff407e24 */ /* 0x000fe2000f8e00ff */
[----:B--2---:R-:W-:Y:S01]  /*6fe0*/  USHF.R.U32.HI UR6, URZ, UR11, UR6 ;  /* 0x0000000bff067299 */ /* 0x004fe20008011606 */
[----:B------:R-:W-:Y:S05]  /*6ff0*/  IMAD R66, R6, UR9, R66 ;  /* 0x0000000906427c24 */ /* 0x000fea000f8e0242 */
[----:B------:R-:W-:Y:S02]  /*7000*/  SEL R65, R65, UR6, !P2 ;  /* 0x0000000641417c07 */ /* 0x000fe4000d000000 */
[----:B------:R-:W-:Y:S03]  /*7010*/  ISETP.NE.U32.AND P2, PT, R5, 0x1, PT ;  /* 0x000000010500780c */ /* 0x000fe60003f45070 */
[----:B------:R-:W-:Y:S01]  /*7020*/  IMAD.MOV R4, RZ, RZ, -R65 ;  /* 0x000000ffff047224 */ /* 0x000fe200078e0a41 */
[----:B------:R-:W-:Y:S03]  /*7030*/  P2R R74, PR, RZ, 0x4 ;  /* 0x00000004ff4a7803 */ /* 0x000fe60000000000 */
[----:B------:R-:W-:Y:S01]  /*7040*/  IMAD R64, R4, UR14, R64 ;  /* 0x0000000e04407c24 */ /* 0x000fe2000f8e0240 */
[----:B---3--:R-:W-:Y:S01]  /*7050*/  @P5 SEL R73, RZ, 0x1, !P1 ;  /* 0x00000001ff495807 */ /* 0x008fe20004800000 */
[----:B------:R-:W-:Y:S06]  /*7060*/  @!P5 BRA `(.L_x_102) ;  /* 0x00000000006cd947 */ /* 0x000fec0003800000 */
[----:B------:R-:W-:Y:S01]  /*7070*/  HFMA2 R31, -RZ, RZ, 0, 0 ;  /* 0x00000000ff1f7431 */ /* 0x000fe200000001ff */
[----:B------:R-:W-:Y:S01]  /*7080*/  ISETP.NE.AND P1, PT, R73, RZ, PT ;  /* 0x000000ff4900720c */ /* 0x000fe20003f25270 */
[----:B------:R-:W-:Y:S01]  /*7090*/  IMAD.U32 R2, RZ, RZ, UR50 ;  /* 0x00000032ff027e24 */ /* 0x000fe2000f8e00ff */
[----:B------:R-:W-:Y:S11]  /*70a0*/  BSSY B0, `(.L_x_103) ;  /* 0x0000005000007945 */ /* 0x000ff60003800000 */
[----:B------:R-:W-:Y:S05]  /*70b0*/  @P1 BRA `(.L_x_104) ;  /* 0x00000000000c1947 */ /* 0x000fea0003800000 */
[----:B------:R-:W-:Y:S04]  /*70c0*/  SHF.L.U32 R4, R71, 0x1f, RZ ;  /* 0x0000001f47047819 */ /* 0x000fe800000006ff */
[----:B------:R-:W1:Y:S02]  /*70d0*/  SYNCS.PHASECHK.TRANS64.TRYWAIT P1, [R0+URZ+0x1a0], R4 ;  /* 0x0001a004000075a7 */ /* 0x000e6400080211ff */
[----:B-1----:R-:W-:Y:S05]  /*70e0*/  @!P1 BRA `(.L_x_105) ;  /* 0x0000002400809947 */ /* 0x002fea0003800000 */
.L_x_104:
[----:B------:R-:W-:Y:S05]  /*70f0*/  BSYNC B0 ;  /* 0x0000000000007941 */ /* 0x000fea0003800000 */
.L_x_103:
[----:B------:R-:W-:Y:S01]  /*7100*/  ISETP.NE.AND P1, PT, R74, RZ, PT ;  /* 0x000000ff4a00720c */ /* 0x000fe20003f25270 */
[----:B------:R-:W-:Y:S01]  /*7110*/  IMAD.MOV.U32 R30, RZ, RZ, RZ ;  /* 0x000000ffff1e7224 */ /* 0x000fe200078e00ff */
[----:B------:R-:W-:Y:S02]  /*7120*/  CS2R R28, SRZ ;  /* 0x00000000001c7805 */ /* 0x000fe4000001ff00 */
[----:B------:R-:W-:Y:S02]  /*7130*/  CS2R R38, SRZ ;  /* 0x0000000000267805 */ /* 0x000fe4000001ff00 */
[----:B------:R-:W-:Y:S07]  /*7140*/  CS2R R36, SRZ ;  /* 0x0000000000247805 */ /* 0x000fee000001ff00 */
[----:B------:R-:W-:Y:S01]  /*7150*/  @P1 IMAD R2, R2, 0x800, R49 ;  /* 0x0000080002021824 */ /* 0x000fe200078e0231 */
[----:B------:R-:W-:Y:S05]  /*7160*/  @P1 WARPSYNC.ALL ;  /* 0x0000000000001948 */ /* 0x000fea0003800000 */
[----:B------:R-:W-:Y:S01]  /*7170*/  @P1 LEA R2, R2, UR49, 0x1 ;  /* 0x0000003102021c11 */ /* 0x000fe2000f8e08ff */
[----:B------:R-:W-:Y:S04]  /*7180*/  UIADD3 UR4, UPT, UPT, UR50, 0x1, URZ ;  /* 0x0000000132047890 */ /* 0x000fe8000fffe0ff */
[----:B------:R-:W2:Y:S01]  /*7190*/  @P1 LDSM.16.M88.4 R28, [R2+0x400] ;  /* 0x00040000021c183b */ /* 0x000ea20000000200 */
[----:B-1----:R-:W-:Y:S01]  /*71a0*/  @P1 IMAD R0, R63, 0x2, R2 ;  /* 0x000000023f001824 */ /* 0x002fe200078e0202 */
[----:B------:R-:W-:Y:S04]  /*71b0*/  UISETP.NE.AND UP0, UPT, UR4, 0x3, UPT ;  /* 0x000000030400788c */ /* 0x000fe8000bf05270 */
[----:B------:R1:W3:Y:S01]  /*71c0*/  @P1 LDSM.16.M88.4 R36, [R0+0x400] ;  /* 0x000400000024183b */ /* 0x0002e20000000200 */
[----:B------:R-:W-:Y:S01]  /*71d0*/  USEL UR4, UR4, URZ, UP0 ;  /* 0x000000ff04047287 */ /* 0x000fe20008000000 */
[----:B------:R-:W-:Y:S05]  /*71e0*/  PLOP3.LUT P1, PT, PT, PT, UP0, 0x80, 0x8 ;  /* 0x000000000008781c */ /* 0x000fea0003f2f008 */
[----:B------:R-:W-:Y:S01]  /*71f0*/  IMAD.U32 R72, RZ, RZ, UR4 ;  /* 0x00000004ff487e24 */ /* 0x000fe2000f8e00ff */
[----:B-1----:R-:W-:Y:S04]  /*7200*/  SEL R0, RZ, 0x1, P1 ;  /* 0x00000001ff007807 */ /* 0x002fe80000800000 */
[----:B------:R-:W-:Y:S02]  /*7210*/  LOP3.LUT R71, R71, R0, RZ, 0x3c, !PT ;  /* 0x0000000047477212 */ /* 0x000fe400078e3cff */
.L_x_102:
[----:B------:R-:W-:Y:S05]  /*7220*/  BSYNC B1 ;  /* 0x0000000000017941 */ /* 0x000fea0003800000 */
.L_x_101:
[----:B------:R-:W-:Y:S04]  /*7230*/  SHF.R.U32.HI R0, RZ, 0x15, R25 ;  /* 0x00000015ff007819 */ /* 0x000fe80000011619 */
[----:B------:R-:W-:Y:S01]  /*7240*/  LOP3.LUT P1, RZ, R0, 0x3, R52, 0x48, !PT ;  /* 0x0000000300ff7812 */ /* 0x000fe20007824834 */
[----:B------:R-:W-:Y:S01]  /*7250*/  @!UPT UIADD3 URZ, UPT, UPT, URZ, URZ, URZ ;  /* 0x000000fffffff290 */ /* 0x000fe2000fffe0ff */
[----:B----4-:R-:W-:Y:S11]  /*7260*/  @P0 BRA `(.L_x_106) ;  /* 0x0000000000080947 */ /* 0x010ff60003800000 */
[----:B------:R-:W1:Y:S02]  /*7270*/  SYNCS.PHASECHK.TRANS64.TRYWAIT P0, [R27+URZ+0x1f0], R3 ;  /* 0x0001f0031b0075a7 */ /* 0x000e6400080011ff */
[----:B-1----:R-:W-:Y:S05]  /*7280*/  @!P0 BRA `(.L_x_107) ;  /* 0x00000024002c8947 */ /* 0x002fea0003800000 */
.L_x_106:
[----:B------:R-:W-:Y:S05]  /*7290*/  @!P1 BRA `(.L_x_108) ;  /* 0x0000000000409947 */ /* 0x000fea0003800000 */
[----:B------:R-:W4:Y:S01]  /*72a0*/  LDCU.64 UR8, c[0x4][0x70] ;  /* 0x01000e00ff0877ac */ /* 0x000f220008000a00 */
[----:B-1----:R-:W-:Y:S01]  /*72b0*/  MOV R3, 0x0 ;  /* 0x0000000000037802 */ /* 0x002fe20000000f00 */
[----:B------:R-:W-:Y:S02]  /*72c0*/  HFMA2 R12, -RZ, RZ, 0, 5.9604644775390625e-08 ;  /* 0x00000001ff0c7431 */ /* 0x000fe400000001ff */
[----:B------:R-:W-:Y:S02]  /*72d0*/  IMAD.MOV.U32 R8, RZ, RZ, 0x192 ;  /* 0x00000192ff087424 */ /* 0x000fe400078e00ff */
[----:B------:R-:W-:Y:S01]  /*72e0*/  IMAD.MOV.U32 R13, RZ, RZ, RZ ;  /* 0x000000ffff0d7224 */ /* 0x000fe200078e00ff */
[----:B------:R-:W1:Y:S01]  /*72f0*/  LDCU.64 UR6, c[0x4][0x78] ;  /* 0x01000f00ff0677ac */ /* 0x000e620008000a00 */
[----:B------:R-:W2:Y:S01]  /*7300*/  LDC.64 R2, c[0x4][R3] ;  /* 0x0100000003027b82 */ /* 0x000ea20000000a00 */
[----:B------:R-:W5:Y:S01]  /*7310*/  LDCU.64 UR4, c[0x4][0x10] ;  /* 0x01000200ff0477ac */ /* 0x000f620008000a00 */
[----:B----4-:R-:W-:Y:S01]  /*7320*/  MOV R5, UR9 ;  /* 0x0000000900057c02 */ /* 0x010fe20008000f00 */
[----:B------:R-:W-:Y:S01]  /*7330*/  IMAD.U32 R4, RZ, RZ, UR8 ;  /* 0x00000008ff047e24 */ /* 0x000fe2000f8e00ff */
[----:B-1----:R-:W-:Y:S01]  /*7340*/  MOV R7, UR7 ;  /* 0x0000000700077c02 */ /* 0x002fe20008000f00 */
[----:B------:R-:W-:Y:S01]  /*7350*/  IMAD.U32 R6, RZ, RZ, UR6 ;  /* 0x00000006ff067e24 */ /* 0x000fe2000f8e00ff */
[----:B-----5:R-:W-:Y:S01]  /*7360*/  MOV R11, UR5 ;  /* 0x00000005000b7c02 */ /* 0x020fe20008000f00 */
[----:B------:R-:W-:Y:S02]  /*7370*/  IMAD.U32 R10, RZ, RZ, UR4 ;  /* 0x00000004ff0a7e24 */ /* 0x000fe4000f8e00ff */
[----:B------:R-:W-:Y:S07]  /*7380*/  LEPC R20, `(.L_x_108) ;  /* 0x000000001014794e */ /* 0x000fee0000000000 */
[----:B--23--:R-:W-:Y:S05]  /*7390*/  CALL.ABS.NOINC R2 ;  /* 0x0000000002007343 */ /* 0x00cfea0003c00000 */
.L_x_108:
[----:B------:R-:W-:Y:S05]  /*73a0*/  WARPSYNC.ALL ;  /* 0x0000000000007948 */ /* 0x000fea0003800000 */
[----:B------:R-:W-:Y:S01]  /*73b0*/  R2UR UR4, R25 ;  /* 0x00000000190472ca */ /* 0x000fe200000e0000 */
[----:B-12---:R-:W-:Y:S01]  /*73c0*/  HADD2.F32 R3, -RZ, R28.H0_H0 ;  /* 0x2000001cff037230 */ /* 0x006fe20000004100 */
[----:B------:R-:W-:Y:S01]  /*73d0*/  SHF.L.U32 R70, R63, 0x1, RZ ;  /* 0x000000013f467819 */ /* 0x000fe200000006ff */
[----:B------:R-:W-:Y:S01]  /*73e0*/  HADD2.F32 R20, -RZ, R30.H0_H0 ;  /* 0x2000001eff147230 */ /* 0x000fe20000004100 */
[----:B------:R-:W-:Y:S01]  /*73f0*/  ISETP.NE.AND P0, PT, R50, RZ, PT ;  /* 0x000000ff3200720c */ /* 0x000fe20003f05270 */
[----:B------:R-:W-:Y:S08]  /*7400*/  BSSY.RECONVERGENT B0, `(.L_x_109) ;  /* 0x0000051000007945 */ /* 0x000ff00003800200 */
[----:B------:R-:W1:Y:S02]  /*7410*/  LDTM.16dp256bit.x4 R4, tmem[UR4] ;  /* 0x00000004000479ee */ /* 0x000e640008120000 */
[C---:B-1----:R-:W-:Y:S01]  /*7420*/  FMUL R0, R24.reuse, R4 ;  /* 0x0000000418007220 */ /* 0x042fe20000400000 */
[----:B------:R-:W-:Y:S02]  /*7430*/  HADD2.F32 R4, -RZ, R28.H1_H1 ;  /* 0x3000001cff047230 */ /* 0x000fe40000004100 */
[----:B------:R-:W-:Y:S01]  /*7440*/  FMUL R2, R24, R5 ;  /* 0x0000000518027220 */ /* 0x000fe20000400000 */
[--C-:B------:R-:W-:Y:S02]  /*7450*/  HADD2.F32 R5, -RZ, R29.reuse.H0_H0 ;  /* 0x2000001dff057230 */ /* 0x100fe40000004100 */
[----:B------:R-:W-:Y:S01]  /*7460*/  FFMA R0, R26, R3, R0 ;  /* 0x000000031a007223 */ /* 0x000fe20000000000 */
[----:B------:R-:W-:Y:S01]  /*7470*/  FMUL R3, R24, R6 ;  /* 0x0000000618037220 */ /* 0x000fe20000400000 */
[----:B------:R-:W-:Y:S02]  /*7480*/  HADD2.F32 R6, -RZ, R29.H1_H1 ;  /* 0x3000001dff067230 */ /* 0x000fe40000004100 */
[----:B------:R-:W-:Y:S01]  /*7490*/  FFMA R2, R26, R4, R2 ;  /* 0x000000041a027223 */ /* 0x000fe20000000002 */
[----:B------:R-:W-:Y:S01]  /*74a0*/  FMUL R7, R24, R7 ;  /* 0x0000000718077220 */ /* 0x000fe20000400000 */
[----:B------:R-:W-:Y:S01]  /*74b0*/  FFMA R3, R26, R5, R3 ;  /* 0x000000051a037223 */ /* 0x000fe20000000003 */
[C---:B------:R-:W-:Y:S01]  /*74c0*/  FMUL R4, R24.reuse, R8 ;  /* 0x0000000818047220 */ /* 0x040fe20000400000 */
[----:B------:R-:W-:Y:S01]  /*74d0*/  FMUL R5, R24, R9 ;  /* 0x0000000918057220 */ /* 0x000fe20000400000 */
[----:B------:R-:W-:Y:S01]  /*74e0*/  F2FP.F16.F32.PACK_AB R32, R2, R0 ;  /* 0x000000000220723e */ /* 0x000fe200000000ff */
[C---:B------:R-:W-:Y:S01]  /*74f0*/  FFMA R7, R26.reuse, R6, R7 ;  /* 0x000000061a077223 */ /* 0x040fe20000000007 */
[----:B------:R-:W-:Y:S02]  /*7500*/  HADD2.F32 R0, -RZ, R30.H1_H1 ;  /* 0x3000001eff007230 */ /* 0x000fe40000004100 */
[----:B------:R-:W-:Y:S01]  /*7510*/  FFMA R4, R26, R20, R4 ;  /* 0x000000141a047223 */ /* 0x000fe20000000004 */
[--C-:B------:R-:W-:Y:S02]  /*7520*/  HADD2.F32 R2, -RZ, R31.reuse.H0_H0 ;  /* 0x2000001fff027230 */ /* 0x100fe40000004100 */
[----:B------:R-:W-:Y:S01]  /*7530*/  FMUL R6, R24, R10 ;  /* 0x0000000a18067220 */ /* 0x000fe20000400000 */
[----:B------:R-:W-:Y:S01]  /*7540*/  F2FP.F16.F32.PACK_AB R33, R7, R3 ;  /* 0x000000030721723e */ /* 0x000fe200000000ff */
[----:B------:R-:W-:Y:S02]  /*7550*/  HADD2.F32 R3, -RZ, R31.H1_H1 ;  /* 0x3000001fff037230 */ /* 0x000fe40000004100 */
[----:B------:R-:W-:Y:S01]  /*7560*/  FFMA R5, R26, R0, R5 ;  /* 0x000000001a057223 */ /* 0x000fe20000000005 */
[C---:B------:R-:W-:Y:S01]  /*7570*/  FMUL R11, R24.reuse, R11 ;  /* 0x0000000b180b7220 */ /* 0x040fe20000400000 */
[--C-:B---3--:R-:W-:Y:S02]  /*7580*/  HADD2.F32 R7, -RZ, R36.reuse.H0_H0 ;  /* 0x20000024ff077230 */ /* 0x108fe40000004100 */
[C---:B------:R-:W-:Y:S01]  /*7590*/  FMUL R8, R24.reuse, R12 ;  /* 0x0000000c18087220 */ /* 0x040fe20000400000 */
[----:B------:R-:W-:Y:S02]  /*75a0*/  HADD2.F32 R0, -RZ, R36.H1_H1 ;  /* 0x30000024ff007230 */ /* 0x000fe40000004100 */
[----:B------:R-:W-:Y:S01]  /*75b0*/  FMUL R9, R24, R13 ;  /* 0x0000000d18097220 */ /* 0x000fe20000400000 */
[C---:B------:R-:W-:Y:S01]  /*75c0*/  FFMA R6, R26.reuse, R2, R6 ;  /* 0x000000021a067223 */ /* 0x040fe20000000006 */
[C---:B------:R-:W-:Y:S01]  /*75d0*/  FFMA R11, R26.reuse, R3, R11 ;  /* 0x000000031a0b7223 */ /* 0x040fe2000000000b */
[C---:B------:R-:W-:Y:S01]  /*75e0*/  FFMA R8, R26.reuse, R7, R8 ;  /* 0x000000071a087223 */ /* 0x040fe20000000008 */
[----:B------:R-:W-:Y:S01]  /*75f0*/  FFMA R9, R26, R0, R9 ;  /* 0x000000001a097223 */ /* 0x000fe20000000009 */
[--C-:B------:R-:W-:Y:S02]  /*7600*/  HADD2.F32 R2, -RZ, R37.reuse.H0_H0 ;  /* 0x20000025ff027230 */ /* 0x100fe40000004100 */
[C---:B------:R-:W-:Y:S01]  /*7610*/  FMUL R10, R24.reuse, R14 ;  /* 0x0000000e180a7220 */ /* 0x040fe20000400000 */
[----:B------:R-:W-:Y:S02]  /*7620*/  HADD2.F32 R0, -RZ, R37.H1_H1 ;  /* 0x30000025ff007230 */ /* 0x000fe40000004100 */
[----:B------:R-:W-:Y:S01]  /*7630*/  FMUL R15, R24, R15 ;  /* 0x0000000f180f7220 */ /* 0x000fe20000400000 */
[----:B------:R-:W-:Y:S01]  /*7640*/  F2FP.F16.F32.PACK_AB R34, R5, R4 ;  /* 0x000000040522723e */ /* 0x000fe200000000ff */
[----:B------:R-:W-:Y:S01]  /*7650*/  FFMA R10, R26, R2, R10 ;  /* 0x000000021a0a7223 */ /* 0x000fe2000000000a */
[----:B------:R-:W-:Y:S01]  /*7660*/  FMUL R12, R24, R16 ;  /* 0x00000010180c7220 */ /* 0x000fe20000400000 */
[----:B------:R-:W-:Y:S01]  /*7670*/  FFMA R15, R26, R0, R15 ;  /* 0x000000001a0f7223 */ /* 0x000fe2000000000f */
[--C-:B------:R-:W-:Y:S01]  /*7680*/  HADD2.F32 R0, -RZ, R38.reuse.H0_H0 ;  /* 0x20000026ff007230 */ /* 0x100fe20000004100 */
[----:B------:R-:W-:Y:S01]  /*7690*/  MOV R5, UR50 ;  /* 0x0000003200057c02 */ /* 0x000fe20008000f00 */
[----:B------:R-:W-:Y:S02]  /*76a0*/  HADD2.F32 R2, -RZ, R38.H1_H1 ;  /* 0x30000026ff027230 */ /* 0x000fe40000004100 */
[C---:B------:R-:W-:Y:S01]  /*76b0*/  FMUL R13, R24.reuse, R17 ;  /* 0x00000011180d7220 */ /* 0x040fe20000400000 */
[--C-:B------:R-:W-:Y:S02]  /*76c0*/  HADD2.F32 R3, -RZ, R39.reuse.H0_H0 ;  /* 0x20000027ff037230 */ /* 0x100fe40000004100 */
[C---:B------:R-:W-:Y:S01]  /*76d0*/  FMUL R14, R24.reuse, R18 ;  /* 0x00000012180e7220 */ /* 0x040fe20000400000 */
[----:B------:R-:W-:Y:S02]  /*76e0*/  HADD2.F32 R4, -RZ, R39.H1_H1 ;  /* 0x30000027ff047230 */ /* 0x000fe40000004100 */
[----:B------:R-:W-:Y:S01]  /*76f0*/  FMUL R19, R24, R19 ;  /* 0x0000001318137220 */ /* 0x000fe20000400000 */
[C---:B------:R-:W-:Y:S01]  /*7700*/  FFMA R12, R26.reuse, R0, R12 ;  /* 0x000000001a0c7223 */ /* 0x040fe2000000000c */
[----:B------:R-:W-:Y:S01]  /*7710*/  LEA R5, R5, R49, 0xb ;  /* 0x0000003105057211 */ /* 0x000fe200078e58ff */
[C---:B------:R-:W-:Y:S01]  /*7720*/  FFMA R13, R26.reuse, R2, R13 ;  /* 0x000000021a0d7223 */ /* 0x040fe2000000000d */
[C---:B------:R-:W-:Y:S01]  /*7730*/  FFMA R14, R26.reuse, R3, R14 ;  /* 0x000000031a0e7223 */ /* 0x040fe2000000000e */
[----:B------:R-:W-:Y:S01]  /*7740*/  FFMA R19, R26, R4, R19 ;  /* 0x000000041a137223 */ /* 0x000fe20000000013 */
[----:B------:R-:W-:Y:S02]  /*7750*/  F2FP.F16.F32.PACK_AB R35, R11, R6 ;  /* 0x000000060b23723e */ /* 0x000fe400000000ff */
[----:B------:R-:W-:Y:S02]  /*7760*/  LEA R5, R5, UR49, 0x1 ;  /* 0x0000003105057c11 */ /* 0x000fe4000f8e08ff */
[----:B------:R-:W-:Y:S02]  /*7770*/  F2FP.F16.F32.PACK_AB R8, R9, R8 ;  /* 0x000000080908723e */ /* 0x000fe400000000ff */
[----:B------:R-:W-:Y:S01]  /*7780*/  F2FP.F16.F32.PACK_AB R9, R15, R10 ;  /* 0x0000000a0f09723e */ /* 0x000fe200000000ff */
[----:B------:R1:W-:Y:S01]  /*7790*/  STSM.16.M88.4 [R5+0x400], R32 ;  /* 0x0004002005007844 */ /* 0x0003e20000000200 */
[----:B------:R-:W-:Y:S02]  /*77a0*/  F2FP.F16.F32.PACK_AB R10, R13, R12 ;  /* 0x0000000c0d0a723e */ /* 0x000fe400000000ff */
[----:B------:R-:W-:Y:S02]  /*77b0*/  F2FP.F16.F32.PACK_AB R11, R19, R14 ;  /* 0x0000000e130b723e */ /* 0x000fe400000000ff */
[----:B------:R-:W-:Y:S05]  /*77c0*/  IADD3 R0, PT, PT, R70, 0x400, R5 ;  /* 0x0000040046007810 */ /* 0x000fea0007ffe005 */
[----:B------:R1:W-:Y:S01]  /*77d0*/  STSM.16.M88.4 [R0], R8 ;  /* 0x0000000800007844 */ /* 0x0003e20000000200 */
[----:B------:R-:W-:Y:S01]  /*77e0*/  @!PT LDS RZ, [RZ] ;  /* 0x00000000fffff984 */ /* 0x000fe20000000800 */
[----:B------:R-:W-:Y:S01]  /*77f0*/  @!PT LDS RZ, [RZ] ;  /* 0x00000000fffff984 */ /* 0x000fe20000000800 */
[----:B------:R-:W-:Y:S01]  /*7800*/  @!PT LDS RZ, [RZ] ;  /* 0x00000000fffff984 */ /* 0x000fe20000000800 */
[----:B------:R-:W-:Y:S01]  /*7810*/  @!PT LDS RZ, [RZ] ;  /* 0x00000000fffff984 */ /* 0x000fe20000000800 */
[----:B------:R2:W-:Y:S07]  /*7820*/  MEMBAR.ALL.CTA ;  /* 0x0000000000007992 */ /* 0x0005ee0000008000 */
[----:B--2---:R-:W2:Y:S02]  /*7830*/  FENCE.VIEW.ASYNC.S ;  /* 0x00000000000073c6 */ /* 0x004ea40000000000 */
[----:B--2---:R-:W-:Y:S06]  /*7840*/  BAR.SYNC.DEFER_BLOCKING 0x1, 0x80 ;  /* 0x0042000000007b1d */ /* 0x004fec0000010000 */
[----:B------:R-:W-:Y:S05]  /*7850*/  @P0 BRA `(.L_x_110) ;  /* 0x00000000002c0947 */ /* 0x000fea0003800000 */
[----:B------:R-:W2:Y:S01]  /*7860*/  LDCU.64 UR6, c[0x0][0x348] ;  /* 0x00006900ff0677ac */ /* 0x000ea20008000a00 */
[----:B------:R-:W-:Y:S02]  /*7870*/  R2UR UR42, R67 ;  /* 0x00000000432a72ca */ /* 0x000fe400000e0000 */
[----:B------:R-:W-:Y:S01]  /*7880*/  R2UR UR43, R66 ;  /* 0x00000000422b72ca */ /* 0x000fe200000e0000 */
[----:B------:R-:W-:Y:S01]  /*7890*/  ULEA UR5, UR50, UR49, 0xc ;  /* 0x0000003132057291 */ /* 0x000fe2000f8e60ff */
[----:B------:R-:W-:Y:S02]  /*78a0*/  R2UR UR44, R64 ;  /* 0x00000000402c72ca */ /* 0x000fe400000e0000 */
[----:B------:R-:W-:Y:S01]  /*78b0*/  R2UR UR45, R65 ;  /* 0x00000000412d72ca */ /* 0x000fe200000e0000 */
[----:B------:R-:W-:Y:S02]  /*78c0*/  UIADD3 UR40, UPT, UPT, UR5, 0x400, URZ ;  /* 0x0000040005287890 */ /* 0x000fe4000fffe0ff */
[----:B--2---:R-:W-:Y:S04]  /*78d0*/  UIADD3 UR4, UP0, UPT, UR6, 0x780, URZ ;  /* 0x0000078006047890 */ /* 0x004fe8000ff1e0ff */
[----:B------:R-:W-:Y:S09]  /*78e0*/  UIADD3.X UR5, UPT, UPT, URZ, UR7, URZ, UP0, !UPT ;  /* 0x00000007ff057290 */ /* 0x000ff200087fe4ff */
[----:B------:R2:W-:Y:S02]  /*78f0*/  UTMASTG.5D.IM2COL [UR40], [UR4] ;  /* 0x00000028040073b5 */ /* 0x0005e40008060000 */
[----:B--2---:R0:W-:Y:S02]  /*7900*/  UTMACMDFLUSH ;  /* 0x00000000000079b7 */ /* 0x0041e40000000000 */
.L_x_110:
[----:B------:R-:W-:Y:S05]  /*7910*/  BSYNC.RECONVERGENT B0 ;  /* 0x0000000000007941 */ /* 0x000fea0003800200 */
.L_x_109:
[----:B------:R-:W-:Y:S01]  /*7920*/  UIADD3 UR42, UPT, UPT, UR50, 0x1, URZ ;  /* 0x00000001322a7890 */ /* 0x000fe2000fffe0ff */
[----:B------:R-:W-:Y:S03]  /*7930*/  BSSY.RECONVERGENT B0, `(.L_x_111) ;  /* 0x0000005000007945 */ /* 0x000fe60003800200 */
[----:B------:R-:W-:Y:S04]  /*7940*/  UISETP.NE.AND UP0, UPT, UR42, 0x3, UPT ;  /* 0x000000032a00788c */ /* 0x000fe8000bf05270 */
[----:B------:R-:W-:Y:S01]  /*7950*/  USEL UR40, UR42, URZ, UP0 ;  /* 0x000000ff2a287287 */ /* 0x000fe20008000000 */
[----:B------:R-:W-:Y:S11]  /*7960*/  @P0 BRA `(.L_x_112) ;  /* 0x0000000000040947 */ /* 0x000ff60003800000 */
[----:B------:R-:W-:Y:S04]  /*7970*/  DEPBAR.LE SB0, 0x1 ;  /* 0x000080400000791a */ /* 0x000fe80000000000 */
.L_x_112:
[----:B------:R-:W-:Y:S05]  /*7980*/  BSYNC.RECONVERGENT B0 ;  /* 0x0000000000007941 */ /* 0x000fea0003800200 */
.L_x_111:
[----:B------:R-:W-:Y:S01]  /*7990*/  BAR.SYNC.DEFER_BLOCKING 0x1, 0x80 ;  /* 0x0042000000007b1d */ /* 0x000fe20000010000 */
[----:B------:R-:W-:Y:S01]  /*79a0*/  ISETP.NE.AND P1, PT, R69, RZ, PT ;  /* 0x000000ff4500720c */ /* 0x000fe20003f25270 */
[----:B------:R-:W-:Y:S01]  /*79b0*/  UISETP.NE.AND UP0, UPT, UR52, URZ, UPT ;  /* 0x000000ff3400728c */ /* 0x000fe2000bf05270 */
[----:B------:R-:W-:Y:S11]  /*79c0*/  LEA R3, R72, UR49, 0x3 ;  /* 0x0000003148037c11 */ /* 0x000ff6000f8e18ff */
[----:B------:R-:W-:Y:S01]  /*79d0*/  @P1 SHF.L.U32 R4, R71, 0x1f, RZ ;  /* 0x0000001f47041819 */ /* 0x000fe200000006ff */
[----:B------:R-:W-:Y:S06]  /*79e0*/  BRA.U !UP0, `(.L_x_113) ;  /* 0x0000000108287547 */ /* 0x000fec000b800000 */
[----:B-1----:R-:W1:Y:S01]  /*79f0*/  S2R R0, SR_CgaCtaId ;  /* 0x0000000000007919 */ /* 0x002e620000008800 */
[----:B------:R-:W-:Y:S05]  /*7a00*/  IMAD.U32 R2, RZ, RZ, UR53 ;  /* 0x00000035ff027e24 */ /* 0x000fea000f8e00ff */
[C---:B------:R-:W-:Y:S01]  /*7a10*/  @P1 LEA R5, R2.reuse, UR49, 0x3 ;  /* 0x0000003102051c11 */ /* 0x040fe2000f8e18ff */
[----:B------:R-:W-:Y:S04]  /*7a20*/  VIADD R2, R2, 0x1 ;  /* 0x0000000102027836 */ /* 0x000fe80000000000 */
[----:B------:R-:W-:Y:S01]  /*7a30*/  @P1 VIADD R5, R5, 0x1b8 ;  /* 0x000001b805051836 */ /* 0x000fe20000000000 */
[C---:B------:R-:W-:Y:S04]  /*7a40*/  ISETP.NE.AND P0, PT, R2.reuse, 0x3, PT ;  /* 0x000000030200780c */ /* 0x040fe80003f05270 */
[----:B------:R-:W-:Y:S04]  /*7a50*/  SEL R2, R2, RZ, P0 ;  /* 0x000000ff02027207 */ /* 0x000fe80000000000 */
[----:B------:R-:W-:Y:S02]  /*7a60*/  R2UR UR53, R2 ;  /* 0x00000000023572ca */ /* 0x000fe400000e0000 */
[----:B-1----:R-:W-:Y:S04]  /*7a70*/  @P1 PRMT R0, R0, 0x654, R5 ;  /* 0x0000065400001816 */ /* 0x002fe80000000005 */
[----:B------:R2:W-:Y:S09]  /*7a80*/  @P1 SYNCS.ARRIVE.TRANS64.RED.A1T0 RZ, [R0+URZ], RZ ;  /* 0x000000ff00ff19a7 */ /* 0x0005f200081004ff */
.L_x_113:
[----:B------:R-:W3:Y:S01]  /*7a90*/  @P1 SYNCS.PHASECHK.TRANS64.TRYWAIT P0, [R3+URZ+0x1a0], R4 ;  /* 0x0001a004030015a7 */ /* 0x000ee200080011ff */
[----:B------:R-:W-:Y:S01]  /*7aa0*/  BSSY B1, `(.L_x_114) ;  /* 0x0000013000017945 */ /* 0x000fe20003800000 */
[----:B---3--:R-:W-:Y:S03]  /*7ab0*/  @P1 SEL R73, RZ, 0x1, !P0 ;  /* 0x00000001ff491807 */ /* 0x008fe60004000000 */
[----:B------:R-:W-:Y:S05]  /*7ac0*/  @!P1 BRA `(.L_x_115) ;  /* 0x0000000000409947 */ /* 0x000fea0003800000 */
[----:B------:R-:W-:Y:S01]  /*7ad0*/  ISETP.NE.AND P1, PT, R74, RZ, PT ;  /* 0x000000ff4a00720c */ /* 0x000fe20003f25270 */
[----:B------:R-:W-:Y:S01]  /*7ae0*/  BSSY B0, `(.L_x_116) ;  /* 0x0000009000007945 */ /* 0x000fe20003800000 */
[----:B------:R-:W-:Y:S11]  /*7af0*/  ISETP.NE.AND P0, PT, R73, RZ, PT ;  /* 0x000000ff4900720c */ /* 0x000ff60003f05270 */
[----:B------:R-:W-:Y:S05]  /*7b00*/  @P1 IMAD R2, R72, 0x800, R49 ;  /* 0x0000080048021824 */ /* 0x000fea00078e0231 */
[----:B------:R-:W-:Y:S05]  /*7b10*/  @P1 LEA R2, R2, UR49, 0x1 ;  /* 0x0000003102021c11 */ /* 0x000fea000f8e08ff */
[----:B-12---:R-:W-:Y:S01]  /*7b20*/  @P1 IMAD.IADD R0, R70, 0x1, R2 ;  /* 0x0000000146001824 */ /* 0x006fe200078e0202 */
[----:B------:R-:W-:Y:S06]  /*7b30*/  @P0 BRA `(.L_x_117) ;  /* 0x00000000000c0947 */ /* 0x000fec0003800000 */
[----:B------:R-:W-:Y:S04]  /*7b40*/  SHF.L.U32 R71, R71, 0x1f, RZ ;  /* 0x0000001f47477819 */ /* 0x000fe800000006ff */
[----:B------:R-:W1:Y:S02]  /*7b50*/  SYNCS.PHASECHK.TRANS64.TRYWAIT P0, [R3+URZ+0x1a0], R71 ;  /* 0x0001a047030075a7 */ /* 0x000e6400080011ff */
[----:B-1----:R-:W-:Y:S05]  /*7b60*/  @!P0 BRA `(.L_x_118) ;  /* 0x0000001c00088947 */ /* 0x002fea0003800000 */
.L_x_117:
[----:B------:R-:W-:Y:S05]  /*7b70*/  BSYNC B0 ;  /* 0x0000000000007941 */ /* 0x000fea0003800000 */
.L_x_116:
[----:B------:R-:W-:Y:S11]  /*7b80*/  ISETP.NE.AND P0, PT, R74, RZ, PT ;  /* 0x000000ff4a00720c */ /* 0x000ff60003f05270 */
[----:B------:R-:W-:Y:S02]  /*7b90*/  @!UPT UIADD3 URZ, UPT, UPT, URZ, URZ, URZ ;  /* 0x000000fffffff290 */ /* 0x000fe4000fffe0ff */
[----:B------:R-:W-:Y:S05]  /*7ba0*/  @P0 WARPSYNC.ALL ;  /* 0x0000000000000948 */ /* 0x000fea0003800000 */
[----:B------:R3:W4:Y:S04]  /*7bb0*/  @P0 LDSM.16.M88.4 R28, [R2+0x400] ;  /* 0x00040000021c083b */ /* 0x0007280000000200 */
[----:B------:R3:W2:Y:S02]  /*7bc0*/  @P0 LDSM.16.M88.4 R36, [R0+0x400] ;  /* 0x000400000024083b */ /* 0x0006a40000000200 */
.L_x_115:
[----:B------:R-:W-:Y:S05]  /*7bd0*/  BSYNC B1 ;  /* 0x0000000000017941 */ /* 0x000fea0003800000 */
.L_x_114:
[----:B-123--:R-:W-:Y:S05]  /*7be0*/  VIADD R0, R25, 0x20 ;  /* 0x0000002019007836 */ /* 0x00efea0000000000 */
[----:B------:R-:W-:Y:S04]  /*7bf0*/  SHF.R.U32.HI R0, RZ, 0x15, R0 ;  /* 0x00000015ff007819 */ /* 0x000fe80000011600 */
[----:B------:R-:W-:Y:S11]  /*7c00*/  LOP3.LUT P0, RZ, R0, 0x3, R52, 0x48, !PT ;  /* 0x0000000300ff7812 */ /* 0x000ff60007804834 */
[----:B------:R-:W-:Y:S02]  /*7c10*/  @!UPT UIADD3 URZ, UPT, UPT, URZ, URZ, URZ ;  /* 0x000000fffffff290 */ /* 0x000fe4000fffe0ff */
[----:B------:R-:W-:Y:S05]  /*7c20*/  @!P0 BRA `(.L_x_119) ;  /* 0x0000000000408947 */ /* 0x000fea0003800000 */
[----:B------:R-:W1:Y:S01]  /*7c30*/  LDCU.64 UR8, c[0x4][0x70] ;  /* 0x01000e00ff0877ac */ /* 0x000e620008000a00 */
[----:B------:R-:W-:Y:S01]  /*7c40*/  MOV R3, 0x0 ;  /* 0x0000000000037802 */ /* 0x000fe20000000f00 */
[----:B------:R-:W-:Y:S02]  /*7c50*/  HFMA2 R12, -RZ, RZ, 0, 5.9604644775390625e-08 ;  /* 0x00000001ff0c7431 */ /* 0x000fe400000001ff */
[----:B------:R-:W-:Y:S02]  /*7c60*/  IMAD.MOV.U32 R8, RZ, RZ, 0x192 ;  /* 0x00000192ff087424 */ /* 0x000fe400078e00ff */
[----:B------:R-:W-:Y:S01]  /*7c70*/  IMAD.MOV.U32 R13, RZ, RZ, RZ ;  /* 0x000000ffff0d7224 */ /* 0x000fe200078e00ff */
[----:B------:R-:W2:Y:S01]  /*7c80*/  LDCU.64 UR6, c[0x4][0x78] ;  /* 0x01000f00ff0677ac */ /* 0x000ea20008000a00 */
[----:B------:R-:W3:Y:S01]  /*7c90*/  LDC.64 R2, c[0x4][R3] ;  /* 0x0100000003027b82 */ /* 0x000ee20000000a00 */
[----:B------:R-:W5:Y:S01]  /*7ca0*/  LDCU.64 UR4, c[0x4][0x10] ;  /* 0x01000200ff0477ac */ /* 0x000f620008000a00 */
[----:B-1----:R-:W-:Y:S01]  /*7cb0*/  MOV R5, UR9 ;  /* 0x0000000900057c02 */ /* 0x002fe20008000f00 */
[----:B------:R-:W-:Y:S01]  /*7cc0*/  IMAD.U32 R4, RZ, RZ, UR8 ;  /* 0x00000008ff047e24 */ /* 0x000fe2000f8e00ff */
[----:B--2---:R-:W-:Y:S01]  /*7cd0*/  MOV R7, UR7 ;  /* 0x0000000700077c02 */ /* 0x004fe20008000f00 */
[----:B------:R-:W-:Y:S01]  /*7ce0*/  IMAD.U32 R6, RZ, RZ, UR6 ;  /* 0x00000006ff067e24 */ /* 0x000fe2000f8e00ff */
[----:B-----5:R-:W-:Y:S01]  /*7cf0*/  MOV R11, UR5 ;  /* 0x00000005000b7c02 */ /* 0x020fe20008000f00 */
[----:B------:R-:W-:Y:S02]  /*7d00*/  IMAD.U32 R10, RZ, RZ, UR4 ;  /* 0x00000004ff0a7e24 */ /* 0x000fe4000f8e00ff */
[----:B------:R-:W-:Y:S07]  /*7d10*/  LEPC R20, `(.L_x_119) ;  /* 0x000000001014794e */ /* 0x000fee0000000000 */
[----:B---34-:R-:W-:Y:S05]  /*7d20*/  CALL.ABS.NOINC R2 ;  /* 0x0000000002007343 */ /* 0x018fea0003c00000 */
.L_x_119:
[----:B------:R-:W-:Y:S01]  /*7d30*/  ISETP.NE.AND P1, PT, R50, RZ, PT ;  /* 0x000000ff3200720c */ /* 0x000fe20003f25270 */
[----:B------:R-:W-:Y:S05]  /*7d40*/  WARPSYNC.ALL ;  /* 0x0000000000007948 */ /* 0x000fea0003800000 */
[----:B------:R-:W-:Y:S01]  /*7d50*/  R2UR UR4, R25 ;  /* 0x00000000190472ca */ /* 0x000fe200000e0000 */
[----:B------:R-:W1:Y:S01]  /*7d60*/  S2UR UR5, SR_CgaCtaId ;  /* 0x00000000000579c3 */ /* 0x000e620000008800 */
[--C-:B----4-:R-:W-:Y:S01]  /*7d70*/  HADD2.F32 R20, -RZ, R28.reuse.H0_H0 ;  /* 0x2000001cff147230 */ /* 0x110fe20000004100 */
[----:B------:R-:W-:Y:S01]  /*7d80*/  BSSY.RECONVERGENT B0, `(.L_x_120) ;  /* 0x0000058000007945 */ /* 0x000fe20003800200 */
[----:B------:R-:W-:Y:S02]  /*7d90*/  HADD2.F32 R21, -RZ, R28.H1_H1 ;  /* 0x3000001cff157230 */ /* 0x000fe40000004100 */
[--C-:B------:R-:W-:Y:S02]  /*7da0*/  HADD2.F32 R25, -RZ, R29.reuse.H0_H0 ;  /* 0x2000001dff197230 */ /* 0x100fe40000004100 */
[----:B------:R-:W-:Y:S02]  /*7db0*/  HADD2.F32 R28, -RZ, R30.H0_H0 ;  /* 0x2000001eff1c7230 */ /* 0x000fe40000004100 */
[--C-:B------:R-:W-:Y:S02]  /*7dc0*/  HADD2.F32 R32, -RZ, R36.reuse.H0_H0 ;  /* 0x20000024ff207230 */ /* 0x100fe40000004100 */
[----:B------:R-:W-:Y:S01]  /*7dd0*/  HADD2.F32 R33, -RZ, R36.H1_H1 ;  /* 0x30000024ff217230 */ /* 0x000fe20000004100 */
[----:B------:R-:W2:Y:S01]  /*7de0*/  LDTM.16dp256bit.x4 R4, tmem[UR4+0x20] ;  /* 0x00002004000479ee */ /* 0x000ea20008120000 */
[----:B------:R-:W-:Y:S01]  /*7df0*/  NOP ;  /* 0x0000000000007918 */ /* 0x000fe20000000000 */
[----:B------:R-:W-:Y:S01]  /*7e00*/  R2UR UR4, R27 ;  /* 0x000000001b0472ca */ /* 0x000fe200000e0000 */
[----:B------:R-:W-:Y:S02]  /*7e10*/  HADD2.F32 R27, -RZ, R29.H1_H1 ;  /* 0x3000001dff1b7230 */ /* 0x000fe40000004100 */
[----:B------:R-:W-:Y:S02]  /*7e20*/  HADD2.F32 R29, -RZ, R30.H1_H1 ;  /* 0x3000001eff1d7230 */ /* 0x000fe40000004100 */
[--C-:B------:R-:W-:Y:S02]  /*7e30*/  HADD2.F32 R30, -RZ, R31.reuse.H0_H0 ;  /* 0x2000001fff1e7230 */ /* 0x100fe40000004100 */
[----:B------:R-:W-:Y:S02]  /*7e40*/  HADD2.F32 R31, -RZ, R31.H1_H1 ;  /* 0x3000001fff1f7230 */ /* 0x000fe40000004100 */
[--C-:B------:R-:W-:Y:S02]  /*7e50*/  HADD2.F32 R34, -RZ, R37.reuse.H0_H0 ;  /* 0x20000025ff227230 */ /* 0x100fe40000004100 */
[----:B------:R-:W-:Y:S02]  /*7e60*/  HADD2.F32 R35, -RZ, R37.H1_H1 ;  /* 0x30000025ff237230 */ /* 0x000fe40000004100 */
[----:B------:R-:W-:Y:S01]  /*7e70*/  UIADD3 UR4, UPT, UPT, UR4, 0x200, URZ ;  /* 0x0000020004047890 */ /* 0x000fe2000fffe0ff */
[--C-:B------:R-:W-:Y:S02]  /*7e80*/  HADD2.F32 R36, -RZ, R38.reuse.H0_H0 ;  /* 0x20000026ff247230 */ /* 0x100fe40000004100 */
[----:B------:R-:W-:Y:S02]  /*7e90*/  HADD2.F32 R37, -RZ, R38.H1_H1 ;  /* 0x30000026ff257230 */ /* 0x000fe40000004100 */
[--C-:B------:R-:W-:Y:S02]  /*7ea0*/  HADD2.F32 R38, -RZ, R39.reuse.H0_H0 ;  /* 0x20000027ff267230 */ /* 0x100fe40000004100 */
[----:B------:R-:W-:Y:S02]  /*7eb0*/  HADD2.F32 R39, -RZ, R39.H1_H1 ;  /* 0x30000027ff277230 */ /* 0x000fe40000004100 */
[C---:B--2---:R-:W-:Y:S01]  /*7ec0*/  FMUL R4, R24.reuse, R4 ;  /* 0x0000000418047220 */ /* 0x044fe20000400000 */
[----:B-1----:R-:W-:Y:S01]  /*7ed0*/  UPRMT UR4, UR5, 0x654, UR4 ;  /* 0x0000065405047896 */ /* 0x002fe20008000004 */
[C---:B------:R-:W-:Y:S01]  /*7ee0*/  FMUL R5, R24.reuse, R5 ;  /* 0x0000000518057220 */ /* 0x040fe20000400000 */
[----:B------:R-:W-:Y:S01]  /*7ef0*/  FMUL R6, R24, R6 ;  /* 0x0000000618067220 */ /* 0x000fe20000400000 */
[----:B------:R-:W-:Y:S01]  /*7f00*/  FFMA R4, R26, R20, R4 ;  /* 0x000000141a047223 */ /* 0x000fe20000000004 */
[----:B------:R-:W-:Y:S01]  /*7f10*/  FMUL R7, R24, R7 ;  /* 0x0000000718077220 */ /* 0x000fe20000400000 */
[C---:B------:R-:W-:Y:S01]  /*7f20*/  FFMA R5, R26.reuse, R21, R5 ;  /* 0x000000151a057223 */ /* 0x040fe20000000005 */
[----:B------:R-:W-:Y:S01]  /*7f30*/  FFMA R6, R26, R25, R6 ;  /* 0x000000191a067223 */ /* 0x000fe20000000006 */
[----:B------:R-:W-:Y:S01]  /*7f40*/  FMUL R8, R24, R8 ;  /* 0x0000000818087220 */ /* 0x000fe20000400000 */
[----:B------:R-:W-:Y:S01]  /*7f50*/  FFMA R7, R26, R27, R7 ;  /* 0x0000001b1a077223 */ /* 0x000fe20000000007 */
[----:B------:R-:W-:Y:S01]  /*7f60*/  FMUL R9, R24, R9 ;  /* 0x0000000918097220 */ /* 0x000fe20000400000 */
[----:B------:R-:W-:Y:S01]  /*7f70*/  F2FP.F16.F32.PACK_AB R4, R5, R4 ;  /* 0x000000040504723e */ /* 0x000fe200000000ff */
[----:B------:R-:W-:Y:S01]  /*7f80*/  SYNCS.ARRIVE.TRANS64.RED.A1T0 RZ, [UR4], RZ ;  /* 0x000000ffffff79a7 */ /* 0x000fe20008100404 */
[C---:B------:R-:W-:Y:S01]  /*7f90*/  FFMA R8, R26.reuse, R28, R8 ;  /* 0x0000001c1a087223 */ /* 0x040fe20000000008 */
[----:B------:R-:W-:Y:S01]  /*7fa0*/  F2FP.F16.F32.PACK_AB R5, R7, R6 ;  /* 0x000000060705723e */ /* 0x000fe200000000ff */
[----:B------:R-:W-:Y:S01]  /*7fb0*/  FFMA R9, R26, R29, R9 ;  /* 0x0000001d1a097223 */ /* 0x000fe20000000009 */
[C---:B------:R-:W-:Y:S01]  /*7fc0*/  FMUL R10, R24.reuse, R10 ;  /* 0x0000000a180a7220 */ /* 0x040fe20000400000 */
[C---:B------:R-:W-:Y:S01]  /*7fd0*/  FMUL R11, R24.reuse, R11 ;  /* 0x0000000b180b7220 */ /* 0x040fe20000400000 */
[C---:B------:R-:W-:Y:S01]  /*7fe0*/  FMUL R0, R24.reuse, R12 ;  /* 0x0000000c18007220 */ /* 0x040fe20000400000 */
[----:B------:R-:W-:Y:S01]  /*7ff0*/  FMUL R2, R24, R13 ;  /* 0x0000000d18027220 */ /* 0x000fe20000400000 */
[----:B------:R-:W-:Y:S01]  /*8000*/  FFMA R10, R26, R30, R10 ;  /* 0x0000001e1a0a7223 */ /* 0x000fe2000000000a */
[----:B------:R-:W-:Y:S01]  /*8010*/  FMUL R3, R24, R14 ;  /* 0x0000000e18037220 */ /* 0x000fe20000400000 */
[----:B------:R-:W-:Y:S01]  /*8020*/  F2FP.F16.F32.PACK_AB R6, R9, R8 ;  /* 0x000000080906723e */ /* 0x000fe200000000ff */
[----:B------:R-:W-:Y:S01]  /*8030*/  FFMA R11, R26, R31, R11 ;  /* 0x0000001f1a0b7223 */ /* 0x000fe2000000000b */
[C---:B------:R-:W-:Y:S01]  /*8040*/  FMUL R15, R24.reuse, R15 ;  /* 0x0000000f180f7220 */ /* 0x040fe20000400000 */
[----:B------:R-:W-:Y:S01]  /*8050*/  FMUL R12, R24, R16 ;  /* 0x00000010180c7220 */ /* 0x000fe20000400000 */
[----:B------:R-:W-:Y:S01]  /*8060*/  FFMA R0, R26, R32, R0 ;  /* 0x000000201a007223 */ /* 0x000fe20000000000 */
[----:B------:R-:W-:Y:S01]  /*8070*/  MOV R8, UR40 ;  /* 0x0000002800087c02 */ /* 0x000fe20008000f00 */
[----:B------:R-:W-:Y:S01]  /*8080*/  FMUL R13, R24, R17 ;  /* 0x00000011180d7220 */ /* 0x000fe20000400000 */
[----:B------:R-:W-:Y:S01]  /*8090*/  FFMA R2, R26, R33, R2 ;  /* 0x000000211a027223 */ /* 0x000fe20000000002 */
[----:B------:R-:W-:Y:S01]  /*80a0*/  FMUL R14, R24, R18 ;  /* 0x00000012180e7220 */ /* 0x000fe20000400000 */
[C---:B------:R-:W-:Y:S01]  /*80b0*/  FFMA R3, R26.reuse, R34, R3 ;  /* 0x000000221a037223 */ /* 0x040fe20000000003 */
[----:B------:R-:W-:Y:S01]  /*80c0*/  FFMA R15, R26, R35, R15 ;  /* 0x000000231a0f7223 */ /* 0x000fe2000000000f */
[----:B------:R-:W-:Y:S01]  /*80d0*/  FMUL R19, R24, R19 ;  /* 0x0000001318137220 */ /* 0x000fe20000400000 */
[----:B------:R-:W-:Y:S01]  /*80e0*/  FFMA R12, R26, R36, R12 ;  /* 0x000000241a0c7223 */ /* 0x000fe2000000000c */
        /* <DEDUP_REMOVED lines=25> */
[----:B------:R-:W-:Y:S01]  /*8280*/  R2UR UR12, R64 ;  /* 0x00000000400c72ca */ /* 0x000fe200000e0000 */
[----:B------:R-:W-:Y:S01]  /*8290*/  UIADD3 UR9, UPT, UPT, UR41, 0x20, URZ ;  /* 0x0000002029097890 */ /* 0x000fe2000fffe0ff */
[----:B------:R-:W-:Y:S01]  /*82a0*/  R2UR UR13, R65 ;  /* 0x00000000410d72ca */ /* 0x000fe200000e0000 */
[----:B------:R-:W-:Y:S02]  /*82b0*/  UIADD3 UR8, UPT, UPT, UR5, 0x400, URZ ;  /* 0x0000040005087890 */ /* 0x000fe4000fffe0ff */
[----:B--2---:R-:W-:Y:S04]  /*82c0*/  UIADD3 UR4, UP0, UPT, UR6, 0x780, URZ ;  /* 0x0000078006047890 */ /* 0x004fe8000ff1e0ff */
[----:B------:R-:W-:Y:S09]  /*82d0*/  UIADD3.X UR5, UPT, UPT, URZ, UR7, URZ, UP0, !UPT ;  /* 0x00000007ff057290 */ /* 0x000ff200087fe4ff */
[----:B------:R2:W-:Y:S02]  /*82e0*/  UTMASTG.5D.IM2COL [UR8], [UR4] ;  /* 0x00000008040073b5 */ /* 0x0005e40008060000 */
[----:B--2---:R0:W-:Y:S02]  /*82f0*/  UTMACMDFLUSH ;  /* 0x00000000000079b7 */ /* 0x0041e40000000000 */
.L_x_121:
[----:B------:R-:W-:Y:S05]  /*8300*/  BSYNC.RECONVERGENT B0 ;  /* 0x0000000000007941 */ /* 0x000fea0003800200 */
.L_x_120:
[----:B------:R-:W-:Y:S01]  /*8310*/  UIADD3 UR4, UPT, UPT, UR40, 0x1, URZ ;  /* 0x0000000128047890 */ /* 0x000fe2000fffe0ff */
[----:B------:R-:W-:Y:S03]  /*8320*/  BSSY.RECONVERGENT B0, `(.L_x_122) ;  /* 0x0000008000007945 */ /* 0x000fe60003800200 */
[----:B------:R-:W-:Y:S04]  /*8330*/  UISETP.NE.AND UP0, UPT, UR4, 0x3, UPT ;  /* 0x000000030400788c */ /* 0x000fe8000bf05270 */
[----:B------:R-:W-:Y:S02]  /*8340*/  UISETP.EQ.XOR UP1, UPT, UR42, 0x3, !UP0 ;  /* 0x000000032a00788c */ /* 0x000fe4000c722a70 */
[----:B------:R-:W-:Y:S04]  /*8350*/  USEL UR50, UR4, URZ, UP0 ;  /* 0x000000ff04327287 */ /* 0x000fe80008000000 */
[----:B------:R-:W-:Y:S01]  /*8360*/  PLOP3.LUT P0, PT, PT, PT, UP1, 0x80, 0x8 ;  /* 0x000000000008781c */ /* 0x000fe20003f0f018 */
[----:B------:R-:W-:Y:S01]  /*8370*/  @!UPT UIADD3 URZ, UPT, UPT, URZ, URZ, URZ ;  /* 0x000000fffffff290 */ /* 0x000fe2000fffe0ff */
[----:B------:R-:W-:Y:S11]  /*8380*/  @P1 BRA `(.L_x_123) ;  /* 0x0000000000041947 */ /* 0x000ff60003800000 */
[----:B------:R-:W-:Y:S04]  /*8390*/  DEPBAR.LE SB0, 0x1 ;  /* 0x000080400000791a */ /* 0x000fe80000000000 */
.L_x_123:
[----:B------:R-:W-:Y:S05]  /*83a0*/  BSYNC.RECONVERGENT B0 ;  /* 0x0000000000007941 */ /* 0x000fea0003800200 */
.L_x_122:
[----:B------:R-:W-:Y:S01]  /*83b0*/  BAR.SYNC.DEFER_BLOCKING 0x1, 0x80 ;  /* 0x0042000000007b1d */ /* 0x000fe20000010000 */
[----:B------:R-:W-:Y:S01]  /*83c0*/  SEL R0, RZ, 0x1, !P0 ;  /* 0x00000001ff007807 */ /* 0x000fe20004000000 */
[----:B------:R-:W-:Y:S01]  /*83d0*/  UISETP.NE.AND UP0, UPT, UR52, -0x2, UPT ;  /* 0xfffffffe3400788c */ /* 0x000fe2000bf05270 */
[----:B------:R-:W-:Y:S02]  /*83e0*/  VIADD R22, R22, 0x1 ;  /* 0x0000000116167836 */ /* 0x000fe40000000000 */
[----:B------:R-:W-:Y:S06]  /*83f0*/  LOP3.LUT R48, R48, R0, RZ, 0x3c, !PT ;  /* 0x0000000030307212 */ /* 0x000fec00078e3cff */
[----:B------:R-:W-:Y:S05]  /*8400*/  BRA.U !UP0, `(.L_x_124) ;  /* 0x00000001082c7547 */ /* 0x000fea000b800000 */
[----:B------:R-:W-:Y:S01]  /*8410*/  ISETP.NE.AND P1, PT, R69, RZ, PT ;  /* 0x000000ff4500720c */ /* 0x000fe20003f25270 */
[----:B------:R-:W2:Y:S01]  /*8420*/  S2R R0, SR_CgaCtaId ;  /* 0x0000000000007919 */ /* 0x000ea20000008800 */
[----:B------:R-:W-:Y:S11]  /*8430*/  IMAD.U32 R2, RZ, RZ, UR53 ;  /* 0x00000035ff027e24 */ /* 0x000ff6000f8e00ff */
[C---:B------:R-:W-:Y:S01]  /*8440*/  @P1 LEA R3, R2.reuse, UR49, 0x3 ;  /* 0x0000003102031c11 */ /* 0x040fe2000f8e18ff */
[----:B------:R-:W-:Y:S04]  /*8450*/  VIADD R2, R2, 0x1 ;  /* 0x0000000102027836 */ /* 0x000fe80000000000 */
[----:B------:R-:W-:Y:S01]  /*8460*/  @P1 VIADD R3, R3, 0x1b8 ;  /* 0x000001b803031836 */ /* 0x000fe20000000000 */
[C---:B------:R-:W-:Y:S04]  /*8470*/  ISETP.NE.AND P0, PT, R2.reuse, 0x3, PT ;  /* 0x000000030200780c */ /* 0x040fe80003f05270 */
[----:B------:R-:W-:Y:S04]  /*8480*/  SEL R2, R2, RZ, P0 ;  /* 0x000000ff02027207 */ /* 0x000fe80000000000 */
[----:B------:R-:W-:Y:S02]  /*8490*/  R2UR UR53, R2 ;  /* 0x00000000023572ca */ /* 0x000fe400000e0000 */
[----:B--2---:R-:W-:Y:S04]  /*84a0*/  @P1 PRMT R0, R0, 0x654, R3 ;  /* 0x0000065400001816 */ /* 0x004fe80000000003 */
[----:B------:R2:W-:Y:S09]  /*84b0*/  @P1 SYNCS.ARRIVE.TRANS64.RED.A1T0 RZ, [R0+URZ], RZ ;  /* 0x000000ff00ff19a7 */ /* 0x0005f200081004ff */
.L_x_124:
[----:B------:R-:W-:Y:S01]  /*84c0*/  R2UR UR5, R44 ;  /* 0x000000002c0572ca */ /* 0x000fe200000e0000 */
[----:B------:R-:W-:Y:S01]  /*84d0*/  UISETP.NE.AND UP0, UPT, UR60, URZ, UPT ;  /* 0x000000ff3c00728c */ /* 0x000fe2000bf05270 */
[----:B------:R-:W-:Y:S01]  /*84e0*/  R2UR UR4, R45 ;  /* 0x000000002d0472ca */ /* 0x000fe200000e0000 */
[----:B-1----:R-:W-:Y:S01]  /*84f0*/  IMAD.MOV.U32 R16, RZ, RZ, R62 ;  /* 0x000000ffff107224 */ /* 0x002fe200078e003e */
[----:B------:R-:W-:Y:S01]  /*8500*/  ISETP.NE.AND P0, PT, R22, 0x2, PT ;  /* 0x000000021600780c */ /* 0x000fe20003f05270 */
[----:B------:R-:W-:Y:S01]  /*8510*/  UIADD3 UR52, UPT, UPT, UR52, 0x2, URZ ;  /* 0x0000000234347890 */ /* 0x000fe2000fffe0ff */
[----:B------:R-:W-:Y:S02]  /*8520*/  LOP3.LUT R46, R46, 0x1, RZ, 0x3c, !PT ;  /* 0x000000012e2e7812 */ /* 0x000fe400078e3cff */
[----:B--2---:R-:W-:Y:S02]  /*8530*/  SEL R0, RZ, 0x1, P0 ;  /* 0x00000001ff007807 */ /* 0x004fe40000000000 */
[----:B------:R-:W-:Y:S02]  /*8540*/  SEL R22, R22, RZ, P0 ;  /* 0x000000ff16167207 */ /* 0x000fe40000000000 */
[----:B------:R-:W-:Y:S01]  /*8550*/  LOP3.LUT R47, R47, R0, RZ, 0x3c, !PT ;  /* 0x000000002f2f7212 */ /* 0x000fe200078e3cff */
[----:B------:R-:W-:Y:S02]  /*8560*/  UIADD3 UR22, UPT, UPT, UR36, UR5, URZ ;  /* 0x0000000524167290 */ /* 0x000fe4000fffe0ff */
[----:B------:R-:W-:Y:S01]  /*8570*/  UIADD3 UR51, UPT, UPT, UR37, UR4, URZ ;  /* 0x0000000425337290 */ /* 0x000fe2000fffe0ff */
[----:B------:R-:W-:Y:S11]  /*8580*/  BRA.U UP0, `(.L_x_125) ;  /* 0xffffffdd00107547 */ /* 0x000ff6000b83ffff */
[----:B------:R-:W-:-:S13]  /*8590*/  ISETP.NE.AND P1, PT, R61, RZ, PT ;  /* 0x000000ff3d00720c */ /* 0x000fda0003f25270 */
[----:B------:R-:W-:Y:S05]  /*85a0*/  @!P1 BRA `(.L_x_126) ;  /* 0x0000000000489947 */ /* 0x000fea0003800000 */
[----:B------:R-:W1:Y:S02]  /*85b0*/  LDCU.64 UR4, c[0x0][0x990] ;  /* 0x00013200ff0477ac */ /* 0x000e640008000a00 */
[----:B-1----:R-:W-:-:S04]  /*85c0*/  UISETP.NE.U32.AND UP0, UPT, UR4, URZ, UPT ;  /* 0x000000ff0400728c */ /* 0x002fc8000bf05070 */
[----:B------:R-:W-:-:S09]  /*85d0*/  UISETP.NE.AND.EX UP0, UPT, UR5, URZ, UPT, UP0 ;  /* 0x000000ff0500728c */ /* 0x000fd2000bf05300 */
[----:B------:R-:W-:Y:S05]  /*85e0*/  BRA.U UP0, `(.L_x_127) ;  /* 0x00000001000c7547 */ /* 0x000fea000b800000 */
[----:B------:R-:W-:-:S13]  /*85f0*/  FSETP.NEU.AND P0, PT, R26, RZ, PT ;  /* 0x000000ff1a00720b */ /* 0x000fda0003f0d000 */
[----:B------:R-:W-:Y:S05]  /*8600*/  @!P0 EXIT ;  /* 0x000000000000894d */ /* 0x000fea0003800000 */
[----:B------:R-:W-:Y:S05]  /*8610*/  BRA `(.L_x_126) ;  /* 0x00000000002c7947 */ /* 0x000fea0003800000 */
.L_x_127:
[----:B------:R-:W-:Y:S01]  /*8620*/  ISETP.NE.AND P0, PT, R68, RZ, PT ;  /* 0x000000ff4400720c */ /* 0x000fe20003f05270 */
[----:B------:R-:W-:-:S12]  /*8630*/  BSSY.RECONVERGENT B0, `(.L_x_126) ;  /* 0x0000009000007945 */ /* 0x000fd80003800200 */
[----:B------:R-:W-:Y:S05]  /*8640*/  @P0 BRA `(.L_x_128) ;  /* 0x0000000000140947 */ /* 0x000fea0003800000 */
[----:B------:R-:W1:Y:S02]  /*8650*/  LDCU.64 UR4, c[0x0][0x988] ;  /* 0x00013100ff0477ac */ /* 0x000e640008000a00 */
[----:B-1----:R-:W-:-:S04]  /*8660*/  ISETP.NE.U32.AND P0, PT, RZ, UR4, PT ;  /* 0x00000004ff007c0c */ /* 0x002fc8000bf05070 */
[----:B------:R-:W-:-:S13]  /*8670*/  ISETP.NE.AND.EX P0, PT, RZ, UR5, PT, P0 ;  /* 0x00000005ff007c0c */ /* 0x000fda000bf05300 */
[----:B------:R-:W-:Y:S05]  /*8680*/  @!P0 EXIT ;  /* 0x000000000000894d */ /* 0x000fea0003800000 */
[----:B------:R-:W-:Y:S05]  /*8690*/  BRA `(.L_x_129) ;  /* 0x0000000000087947 */ /* 0x000fea0003800000 */
.L_x_128:
[----:B------:R-:W-:-:S13]  /*86a0*/  FSETP.NEU.AND P0, PT, R26, RZ, PT ;  /* 0x000000ff1a00720b */ /* 0x000fda0003f0d000 */
[----:B------:R-:W-:Y:S05]  /*86b0*/  @!P0 EXIT ;  /* 0x000000000000894d */ /* 0x000fea0003800000 */
.L_x_129:
[----:B------:R-:W-:Y:S05]  /*86c0*/  BSYNC.RECONVERGENT B0 ;  /* 0x0000000000007941 */ /* 0x000fea0003800200 */
.L_x_126:
[----:B------:R-:W1:Y:S01]  /*86d0*/  S2UR UR5, SR_CgaCtaId ;  /* 0x00000000000579c3 */ /* 0x000e620000008800 */
[----:B------:R-:W-:Y:S01]  /*86e0*/  ULEA UR4, UR53, UR49, 0x3 ;  /* 0x0000003135047291 */ /* 0x000fe2000f8e18ff */
[----:B------:R-:W-:-:S04]  /*86f0*/  DEPBAR.LE SB0, 0x0 ;  /* 0x000080000000791a */ /* 0x000fc80000000000 */
[----:B------:R-:W-:-:S04]  /*8700*/  UIADD3 UR4, UPT, UPT, UR4, 0x1b8, URZ ;  /* 0x000001b804047890 */ /* 0x000fc8000fffe0ff */
[----:B-1----:R-:W-:-:S09]  /*8710*/  UPRMT UR4, UR5, 0x654, UR4 ;  /* 0x0000065405047896 */ /* 0x002fd20008000004 */
[----:B------:R-:W-:Y:S01]  /*8720*/  SYNCS.ARRIVE.TRANS64.RED.A1T0 RZ, [UR4], RZ ;  /* 0x000000ffffff79a7 */ /* 0x000fe20008100404 */
[----:B------:R-:W-:Y:S05]  /*8730*/  EXIT ;  /* 0x000000000000794d */ /* 0x000fea0003800000 */
.L_x_20:
[----:B------:R-:W-:Y:S07]  /*8740*/  MOV R0, UR9 ;  /* 0x0000000900007c02 */ /* 0x000fee0008000f00 */
.L_x_130:
[----:B--2---:R2:W3:Y:S02]  /*8750*/  SYNCS.PHASECHK.TRANS64.TRYWAIT P0, [R0+URZ+0xd0], R4 ;  /* 0x0000d004000075a7 */ /* 0x0044e400080011ff */
[----:B---3--:R-:W-:Y:S05]  /*8760*/  @!P0 NANOSLEEP.SYNCS 0x989680 ;  /* 0x009896800000895d */ /* 0x008fea0003900000 */
[----:B------:R-:W3:Y:S02]  /*8770*/  @!P0 SYNCS.PHASECHK.TRANS64 P0, [R0+URZ+0xd0], R4 ;  /* 0x0000d004000085a7 */ /* 0x000ee400080010ff */
[----:B---3--:R-:W-:Y:S05]  /*8780*/  @!P0 BRA `(.L_x_130) ;  /* 0xfffffffc00f08947 */ /* 0x008fea000383ffff */
[----:B------:R-:W-:Y:S05]  /*8790*/  BRA `(.L_x_19) ;  /* 0xffffff9000f07947 */ /* 0x000fea000383ffff */
.L_x_26:
[----:B------:R-:W-:Y:S07]  /*87a0*/  MOV R0, UR9 ;  /* 0x0000000900007c02 */ /* 0x000fee0008000f00 */
.L_x_131:
[----:B--2---:R2:W4:Y:S02]  /*87b0*/  SYNCS.PHASECHK.TRANS64.TRYWAIT P0, [R0+URZ+0xd0], R4 ;  /* 0x0000d004000075a7 */ /* 0x00452400080011ff */
[----:B----4-:R-:W-:Y:S05]  /*87c0*/  @!P0 NANOSLEEP.SYNCS 0x989680 ;  /* 0x009896800000895d */ /* 0x010fea0003900000 */
[----:B------:R-:W4:Y:S02]  /*87d0*/  @!P0 SYNCS.PHASECHK.TRANS64 P0, [R0+URZ+0xd0], R4 ;  /* 0x0000d004000085a7 */ /* 0x000f2400080010ff */
[----:B----4-:R-:W-:Y:S05]  /*87e0*/  @!P0 BRA `(.L_x_131) ;  /* 0xfffffffc00f08947 */ /* 0x010fea000383ffff */
[----:B------:R-:W-:Y:S05]  /*87f0*/  BRA `(.L_x_25) ;  /* 0xffffff98007c7947 */ /* 0x000fea000383ffff */
.L_x_30:
[----:B-1----:R-:W-:-:S07]  /*8800*/  MOV R0, UR36 ;  /* 0x0000002400007c02 */ /* 0x002fce0008000f00 */
.L_x_132:
[----:B-1----:R1:W2:Y:S02]  /*8810*/  SYNCS.PHASECHK.TRANS64.TRYWAIT P0, [R0+URZ+0x1e0], R3 ;  /* 0x0001e003000075a7 */ /* 0x0022a400080011ff */
[----:B--2---:R-:W-:Y:S05]  /*8820*/  @!P0 NANOSLEEP.SYNCS 0x989680 ;  /* 0x009896800000895d */ /* 0x004fea0003900000 */
[----:B------:R-:W2:Y:S02]  /*8830*/  @!P0 SYNCS.PHASECHK.TRANS64 P0, [R0+URZ+0x1e0], R3 ;  /* 0x0001e003000085a7 */ /* 0x000ea400080010ff */
[----:B--2---:R-:W-:Y:S05]  /*8840*/  @!P0 BRA `(.L_x_132) ;  /* 0xfffffffc00f08947 */ /* 0x004fea000383ffff */
[----:B------:R-:W-:Y:S05]  /*8850*/  BRA `(.L_x_133) ;  /* 0xffffff9c00487947 */ /* 0x000fea000383ffff */
.L_x_34:
[----:B------:R-:W-:-:S07]  /*8860*/  MOV R0, UR4 ;  /* 0x0000000400007c02 */ /* 0x000fce0008000f00 */
.L_x_134:
[----:B-1----:R1:W2:Y:S02]  /*8870*/  SYNCS.PHASECHK.TRANS64.TRYWAIT P0, [R0+URZ], R2 ;  /* 0x00000002000075a7 */ /* 0x0022a400080011ff */
[----:B--2---:R-:W-:Y:S05]  /*8880*/  @!P0 NANOSLEEP.SYNCS 0x989680 ;  /* 0x009896800000895d */ /* 0x004fea0003900000 */
[----:B------:R-:W2:Y:S02]  /*8890*/  @!P0 SYNCS.PHASECHK.TRANS64 P0, [R0+URZ], R2 ;  /* 0x00000002000085a7 */ /* 0x000ea400080010ff */
[----:B--2---:R-:W-:Y:S05]  /*88a0*/  @!P0 BRA `(.L_x_134) ;  /* 0xfffffffc00f08947 */ /* 0x004fea000383ffff */
[----:B------:R-:W-:Y:S05]  /*88b0*/  BRA `(.L_x_135) ;  /* 0xffffffa000e07947 */ /* 0x000fea000383ffff */
.L_x_35:
[----:B------:R-:W-:-:S07]  /*88c0*/  MOV R0, UR5 ;  /* 0x0000000500007c02 */ /* 0x000fce0008000f00 */
.L_x_136:
[----:B-1----:R1:W2:Y:S02]  /*88d0*/  SYNCS.PHASECHK.TRANS64.TRYWAIT P0, [R0+URZ], R2 ;  /* 0x00000002000075a7 */ /* 0x0022a400080011ff */
[----:B--2---:R-:W-:Y:S05]  /*88e0*/  @!P0 NANOSLEEP.SYNCS 0x989680 ;  /* 0x009896800000895d */ /* 0x004fea0003900000 */
[----:B------:R-:W2:Y:S02]  /*88f0*/  @!P0 SYNCS.PHASECHK.TRANS64 P0, [R0+URZ], R2 ;  /* 0x00000002000085a7 */ /* 0x000ea400080010ff */
[----:B--2---:R-:W-:Y:S05]  /*8900*/  @!P0 BRA `(.L_x_136) ;  /* 0xfffffffc00f08947 */ /* 0x004fea000383ffff */
[----:B------:R-:W-:Y:S05]  /*8910*/  BRA `(.L_x_137) ;  /* 0xffffffa000f07947 */ /* 0x000fea000383ffff */
.L_x_36:
[----:B------:R-:W-:-:S07]  /*8920*/  MOV R0, UR5 ;  /* 0x0000000500007c02 */ /* 0x000fce0008000f00 */
.L_x_138:
[----:B-1----:R1:W2:Y:S02]  /*8930*/  SYNCS.PHASECHK.TRANS64.TRYWAIT P0, [R0+URZ], R2 ;  /* 0x00000002000075a7 */ /* 0x0022a400080011ff */
[----:B--2---:R-:W-:Y:S05]  /*8940*/  @!P0 NANOSLEEP.SYNCS 0x989680 ;  /* 0x009896800000895d */ /* 0x004fea0003900000 */
[----:B------:R-:W2:Y:S02]  /*8950*/  @!P0 SYNCS.PHASECHK.TRANS64 P0, [R0+URZ], R2 ;  /* 0x00000002000085a7 */ /* 0x000ea400080010ff */
[----:B--2---:R-:W-:Y:S05]  /*8960*/  @!P0 BRA `(.L_x_138) ;  /* 0xfffffffc00f08947 */ /* 0x004fea000383ffff */
[----:B------:R-:W-:Y:S05]  /*8970*/  BRA `(.L_x_139) ;  /* 0xffffffa400007947 */ /* 0x000fea000383ffff */
.L_x_37:
[----:B------:R-:W-:-:S07]  /*8980*/  MOV R0, UR5 ;  /* 0x0000000500007c02 */ /* 0x000fce0008000f00 */
.L_x_140:
[----:B-1----:R1:W2:Y:S02]  /*8990*/  SYNCS.PHASECHK.TRANS64.TRYWAIT P0, [R0+URZ], R2 ;  /* 0x00000002000075a7 */ /* 0x0022a400080011ff */
[----:B--2---:R-:W-:Y:S05]  /*89a0*/  @!P0 NANOSLEEP.SYNCS 0x989680 ;  /* 0x009896800000895d */ /* 0x004fea0003900000 */
[----:B------:R-:W2:Y:S02]  /*89b0*/  @!P0 SYNCS.PHASECHK.TRANS64 P0, [R0+URZ], R2 ;  /* 0x00000002000085a7 */ /* 0x000ea400080010ff */
[----:B--2---:R-:W-:Y:S05]  /*89c0*/  @!P0 BRA `(.L_x_140) ;  /* 0xfffffffc00f08947 */ /* 0x004fea000383ffff */
[----:B------:R-:W-:Y:S05]  /*89d0*/  BRA `(.L_x_141) ;  /* 0xffffffa400107947 */ /* 0x000fea000383ffff */
.L_x_38:
[----:B------:R-:W-:-:S07]  /*89e0*/  MOV R0, UR5 ;  /* 0x0000000500007c02 */ /* 0x000fce0008000f00 */
.L_x_142:
[----:B-1----:R1:W2:Y:S02]  /*89f0*/  SYNCS.PHASECHK.TRANS64.TRYWAIT P0, [R0+URZ], R2 ;  /* 0x00000002000075a7 */ /* 0x0022a400080011ff */
[----:B--2---:R-:W-:Y:S05]  /*8a00*/  @!P0 NANOSLEEP.SYNCS 0x989680 ;  /* 0x009896800000895d */ /* 0x004fea0003900000 */
[----:B------:R-:W2:Y:S02]  /*8a10*/  @!P0 SYNCS.PHASECHK.TRANS64 P0, [R0+URZ], R2 ;  /* 0x00000002000085a7 */ /* 0x000ea400080010ff */
[----:B--2---:R-:W-:Y:S05]  /*8a20*/  @!P0 BRA `(.L_x_142) ;  /* 0xfffffffc00f08947 */ /* 0x004fea000383ffff */
[----:B------:R-:W-:Y:S05]  /*8a30*/  BRA `(.L_x_143) ;  /* 0xffffffa400207947 */ /* 0x000fea000383ffff */
.L_x_39:
[----:B------:R-:W-:-:S07]  /*8a40*/  MOV R0, UR5 ;  /* 0x0000000500007c02 */ /* 0x000fce0008000f00 */
.L_x_144:
[----:B-1----:R1:W2:Y:S02]  /*8a50*/  SYNCS.PHASECHK.TRANS64.TRYWAIT P0, [R0+URZ], R2 ;  /* 0x00000002000075a7 */ /* 0x0022a400080011ff */
[----:B--2---:R-:W-:Y:S05]  /*8a60*/  @!P0 NANOSLEEP.SYNCS 0x989680 ;  /* 0x009896800000895d */ /* 0x004fea0003900000 */
[----:B------:R-:W2:Y:S02]  /*8a70*/  @!P0 SYNCS.PHASECHK.TRANS64 P0, [R0+URZ], R2 ;  /* 0x00000002000085a7 */ /* 0x000ea400080010ff */
[----:B--2---:R-:W-:Y:S05]  /*8a80*/  @!P0 BRA `(.L_x_144) ;  /* 0xfffffffc00f08947 */ /* 0x004fea000383ffff */
[----:B------:R-:W-:Y:S05]  /*8a90*/  BRA `(.L_x_145) ;  /* 0xffffffa400307947 */ /* 0x000fea000383ffff */
.L_x_40:
[----:B------:R-:W-:-:S07]  /*8aa0*/  MOV R0, UR5 ;  /* 0x0000000500007c02 */ /* 0x000fce0008000f00 */
.L_x_146:
[----:B-1----:R1:W2:Y:S02]  /*8ab0*/  SYNCS.PHASECHK.TRANS64.TRYWAIT P0, [R0+URZ], R2 ;  /* 0x00000002000075a7 */ /* 0x0022a400080011ff */
[----:B--2---:R-:W-:Y:S05]  /*8ac0*/  @!P0 NANOSLEEP.SYNCS 0x989680 ;  /* 0x009896800000895d */ /* 0x004fea0003900000 */
[----:B------:R-:W2:Y:S02]  /*8ad0*/  @!P0 SYNCS.PHASECHK.TRANS64 P0, [R0+URZ], R2 ;  /* 0x00000002000085a7 */ /* 0x000ea400080010ff */
[----:B--2---:R-:W-:Y:S05]  /*8ae0*/  @!P0 BRA `(.L_x_146) ;  /* 0xfffffffc00f08947 */ /* 0x004fea000383ffff */
[----:B------:R-:W-:Y:S05]  /*8af0*/  BRA `(.L_x_147) ;  /* 0xffffffa400407947 */ /* 0x000fea000383ffff */
.L_x_41:
[----:B------:R-:W-:-:S07]  /*8b00*/  MOV R0, UR5 ;  /* 0x0000000500007c02 */ /* 0x000fce0008000f00 */
.L_x_148:
[----:B-1----:R1:W2:Y:S02]  /*8b10*/  SYNCS.PHASECHK.TRANS64.TRYWAIT P0, [R0+URZ], R2 ;  /* 0x00000002000075a7 */ /* 0x0022a400080011ff */
[----:B--2---:R-:W-:Y:S05]  /*8b20*/  @!P0 NANOSLEEP.SYNCS 0x989680 ;  /* 0x009896800000895d */ /* 0x004fea0003900000 */
[----:B------:R-:W2:Y:S02]  /*8b30*/  @!P0 SYNCS.PHASECHK.TRANS64 P0, [R0+URZ], R2 ;  /* 0x00000002000085a7 */ /* 0x000ea400080010ff */
[----:B--2---:R-:W-:Y:S05]  /*8b40*/  @!P0 BRA `(.L_x_148) ;  /* 0xfffffffc00f08947 */ /* 0x004fea000383ffff */
[----:B------:R-:W-:Y:S05]  /*8b50*/  BRA `(.L_x_149) ;  /* 0xffffffa400507947 */ /* 0x000fea000383ffff */
.L_x_42:
[----:B------:R-:W-:-:S07]  /*8b60*/  MOV R0, UR5 ;  /* 0x0000000500007c02 */ /* 0x000fce0008000f00 */
.L_x_150:
[----:B-1----:R1:W2:Y:S02]  /*8b70*/  SYNCS.PHASECHK.TRANS64.TRYWAIT P0, [R0+URZ], R2 ;  /* 0x00000002000075a7 */ /* 0x0022a400080011ff */
[----:B--2---:R-:W-:Y:S05]  /*8b80*/  @!P0 NANOSLEEP.SYNCS 0x989680 ;  /* 0x009896800000895d */ /* 0x004fea0003900000 */
[----:B------:R-:W2:Y:S02]  /*8b90*/  @!P0 SYNCS.PHASECHK.TRANS64 P0, [R0+URZ], R2 ;  /* 0x00000002000085a7 */ /* 0x000ea400080010ff */
[----:B--2---:R-:W-:Y:S05]  /*8ba0*/  @!P0 BRA `(.L_x_150) ;  /* 0xfffffffc00f08947 */ /* 0x004fea000383ffff */
[----:B------:R-:W-:Y:S05]  /*8bb0*/  BRA `(.L_x_151) ;  /* 0xffffffa400607947 */ /* 0x000fea000383ffff */
.L_x_43:
[----:B------:R-:W-:-:S07]  /*8bc0*/  MOV R0, UR5 ;  /* 0x0000000500007c02 */ /* 0x000fce0008000f00 */
.L_x_152:
[----:B-1----:R1:W2:Y:S02]  /*8bd0*/  SYNCS.PHASECHK.TRANS64.TRYWAIT P0, [R0+URZ], R2 ;  /* 0x00000002000075a7 */ /* 0x0022a400080011ff */
[----:B--2---:R-:W-:Y:S05]  /*8be0*/  @!P0 NANOSLEEP.SYNCS 0x989680 ;  /* 0x009896800000895d */ /* 0x004fea0003900000 */
[----:B------:R-:W2:Y:S02]  /*8bf0*/  @!P0 SYNCS.PHASECHK.TRANS64 P0, [R0+URZ], R2 ;  /* 0x00000002000085a7 */ /* 0x000ea400080010ff */
[----:B--2---:R-:W-:Y:S05]  /*8c00*/  @!P0 BRA `(.L_x_152) ;  /* 0xfffffffc00f08947 */ /* 0x004fea000383ffff */
[----:B------:R-:W-:Y:S05]  /*8c10*/  BRA `(.L_x_153) ;  /* 0xffffffa400707947 */ /* 0x000fea000383ffff */
.L_x_44:
[----:B------:R-:W-:-:S07]  /*8c20*/  MOV R0, UR5 ;  /* 0x0000000500007c02 */ /* 0x000fce0008000f00 */
.L_x_154:
[----:B-1----:R1:W2:Y:S02]  /*8c30*/  SYNCS.PHASECHK.TRANS64.TRYWAIT P0, [R0+URZ], R2 ;  /* 0x00000002000075a7 */ /* 0x0022a400080011ff */
[----:B--2---:R-:W-:Y:S05]  /*8c40*/  @!P0 NANOSLEEP.SYNCS 0x989680 ;  /* 0x009896800000895d */ /* 0x004fea0003900000 */
[----:B------:R-:W2:Y:S02]  /*8c50*/  @!P0 SYNCS.PHASECHK.TRANS64 P0, [R0+URZ], R2 ;  /* 0x00000002000085a7 */ /* 0x000ea400080010ff */
[----:B--2---:R-:W-:Y:S05]  /*8c60*/  @!P0 BRA `(.L_x_154) ;  /* 0xfffffffc00f08947 */ /* 0x004fea000383ffff */
[----:B------:R-:W-:Y:S05]  /*8c70*/  BRA `(.L_x_155) ;  /* 0xffffffa400807947 */ /* 0x000fea000383ffff */
.L_x_45:
[----:B------:R-:W-:-:S07]  /*8c80*/  MOV R0, UR5 ;  /* 0x0000000500007c02 */ /* 0x000fce0008000f00 */
.L_x_156:
[----:B-1----:R1:W2:Y:S02]  /*8c90*/  SYNCS.PHASECHK.TRANS64.TRYWAIT P0, [R0+URZ], R2 ;  /* 0x00000002000075a7 */ /* 0x0022a400080011ff */
[----:B--2---:R-:W-:Y:S05]  /*8ca0*/  @!P0 NANOSLEEP.SYNCS 0x989680 ;  /* 0x009896800000895d */ /* 0x004fea0003900000 */
[----:B------:R-:W2:Y:S02]  /*8cb0*/  @!P0 SYNCS.PHASECHK.TRANS64 P0, [R0+URZ], R2 ;  /* 0x00000002000085a7 */ /* 0x000ea400080010ff */
[----:B--2---:R-:W-:Y:S05]  /*8cc0*/  @!P0 BRA `(.L_x_156) ;  /* 0xfffffffc00f08947 */ /* 0x004fea000383ffff */
[----:B------:R-:W-:Y:S05]  /*8cd0*/  BRA `(.L_x_157) ;  /* 0xffffffa400907947 */ /* 0x000fea000383ffff */
.L_x_46:
[----:B------:R-:W-:-:S07]  /*8ce0*/  MOV R0, UR5 ;  /* 0x0000000500007c02 */ /* 0x000fce0008000f00 */
.L_x_158:
[----:B-1----:R1:W2:Y:S02]  /*8cf0*/  SYNCS.PHASECHK.TRANS64.TRYWAIT P0, [R0+URZ], R2 ;  /* 0x00000002000075a7 */ /* 0x0022a400080011ff */
[----:B--2---:R-:W-:Y:S05]  /*8d00*/  @!P0 NANOSLEEP.SYNCS 0x989680 ;  /* 0x009896800000895d */ /* 0x004fea0003900000 */
[----:B------:R-:W2:Y:S02]  /*8d10*/  @!P0 SYNCS.PHASECHK.TRANS64 P0, [R0+URZ], R2 ;  /* 0x00000002000085a7 */ /* 0x000ea400080010ff */
[----:B--2---:R-:W-:Y:S05]  /*8d20*/  @!P0 BRA `(.L_x_158) ;  /* 0xfffffffc00f08947 */ /* 0x004fea000383ffff */
[----:B------:R-:W-:Y:S05]  /*8d30*/  BRA `(.L_x_159) ;  /* 0xffffffa400a07947 */ /* 0x000fea000383ffff */
.L_x_47:
[----:B------:R-:W-:-:S07]  /*8d40*/  MOV R0, UR5 ;  /* 0x0000000500007c02 */ /* 0x000fce0008000f00 */
.L_x_160:
[----:B-1----:R1:W2:Y:S02]  /*8d50*/  SYNCS.PHASECHK.TRANS64.TRYWAIT P0, [R0+URZ], R2 ;  /* 0x00000002000075a7 */ /* 0x0022a400080011ff */
[----:B--2---:R-:W-:Y:S05]  /*8d60*/  @!P0 NANOSLEEP.SYNCS 0x989680 ;  /* 0x009896800000895d */ /* 0x004fea0003900000 */
[----:B------:R-:W2:Y:S02]  /*8d70*/  @!P0 SYNCS.PHASECHK.TRANS64 P0, [R0+URZ], R2 ;  /* 0x00000002000085a7 */ /* 0x000ea400080010ff */
[----:B--2---:R-:W-:Y:S05]  /*8d80*/  @!P0 BRA `(.L_x_160) ;  /* 0xfffffffc00f08947 */ /* 0x004fea000383ffff */
[----:B------:R-:W-:Y:S05]  /*8d90*/  BRA `(.L_x_161) ;  /* 0xffffffa400b07947 */ /* 0x000fea000383ffff */
.L_x_48:
[----:B------:R-:W-:-:S07]  /*8da0*/  MOV R0, UR5 ;  /* 0x0000000500007c02 */ /* 0x000fce0008000f00 */
.L_x_162:
[----:B-1----:R1:W2:Y:S02]  /*8db0*/  SYNCS.PHASECHK.TRANS64.TRYWAIT P0, [R0+URZ], R2 ;  /* 0x00000002000075a7 */ /* 0x0022a400080011ff */
[----:B--2---:R-:W-:Y:S05]  /*8dc0*/  @!P0 NANOSLEEP.SYNCS 0x989680 ;  /* 0x009896800000895d */ /* 0x004fea0003900000 */
[----:B------:R-:W2:Y:S02]  /*8dd0*/  @!P0 SYNCS.PHASECHK.TRANS64 P0, [R0+URZ], R2 ;  /* 0x00000002000085a7 */ /* 0x000ea400080010ff */
[----:B--2---:R-:W-:Y:S05]  /*8de0*/  @!P0 BRA `(.L_x_162) ;  /* 0xfffffffc00f08947 */ /* 0x004fea000383ffff */
[----:B------:R-:W-:Y:S05]  /*8df0*/  BRA `(.L_x_163) ;  /* 0xffffffa400c07947 */ /* 0x000fea000383ffff */
.L_x_49:
[----:B------:R-:W-:-:S07]  /*8e00*/  MOV R0, UR5 ;  /* 0x0000000500007c02 */ /* 0x000fce0008000f00 */
.L_x_164:
[----:B-1----:R1:W2:Y:S02]  /*8e10*/  SYNCS.PHASECHK.TRANS64.TRYWAIT P0, [R0+URZ], R2 ;  /* 0x00000002000075a7 */ /* 0x0022a400080011ff */
[----:B--2---:R-:W-:Y:S05]  /*8e20*/  @!P0 NANOSLEEP.SYNCS 0x989680 ;  /* 0x009896800000895d */ /* 0x004fea0003900000 */
[----:B------:R-:W2:Y:S02]  /*8e30*/  @!P0 SYNCS.PHASECHK.TRANS64 P0, [R0+URZ], R2 ;  /* 0x00000002000085a7 */ /* 0x000ea400080010ff */
[----:B--2---:R-:W-:Y:S05]  /*8e40*/  @!P0 BRA `(.L_x_164) ;  /* 0xfffffffc00f08947 */ /* 0x004fea000383ffff */
[----:B------:R-:W-:Y:S05]  /*8e50*/  BRA `(.L_x_165) ;  /* 0xffffffa400d07947 */ /* 0x000fea000383ffff */
.L_x_50:
[----:B------:R-:W-:-:S07]  /*8e60*/  MOV R0, UR5 ;  /* 0x0000000500007c02 */ /* 0x000fce0008000f00 */
.L_x_166:
[----:B-1----:R1:W2:Y:S02]  /*8e70*/  SYNCS.PHASECHK.TRANS64.TRYWAIT P0, [R0+URZ], R2 ;  /* 0x00000002000075a7 */ /* 0x0022a400080011ff */
[----:B--2---:R-:W-:Y:S05]  /*8e80*/  @!P0 NANOSLEEP.SYNCS 0x989680 ;  /* 0x009896800000895d */ /* 0x004fea0003900000 */
[----:B------:R-:W2:Y:S02]  /*8e90*/  @!P0 SYNCS.PHASECHK.TRANS64 P0, [R0+URZ], R2 ;  /* 0x00000002000085a7 */ /* 0x000ea400080010ff */
[----:B--2---:R-:W-:Y:S05]  /*8ea0*/  @!P0 BRA `(.L_x_166) ;  /* 0xfffffffc00f08947 */ /* 0x004fea000383ffff */
[----:B------:R-:W-:Y:S05]  /*8eb0*/  BRA `(.L_x_167) ;  /* 0xffffffa400e07947 */ /* 0x000fea000383ffff */
.L_x_51:
[----:B------:R-:W-:-:S07]  /*8ec0*/  MOV R0, UR5 ;  /* 0x0000000500007c02 */ /* 0x000fce0008000f00 */
.L_x_168:
[----:B-1----:R1:W2:Y:S02]  /*8ed0*/  SYNCS.PHASECHK.TRANS64.TRYWAIT P0, [R0+URZ], R2 ;  /* 0x00000002000075a7 */ /* 0x0022a400080011ff */
[----:B--2---:R-:W-:Y:S05]  /*8ee0*/  @!P0 NANOSLEEP.SYNCS 0x989680 ;  /* 0x009896800000895d */ /* 0x004fea0003900000 */
[----:B------:R-:W2:Y:S02]  /*8ef0*/  @!P0 SYNCS.PHASECHK.TRANS64 P0, [R0+URZ], R2 ;  /* 0x00000002000085a7 */ /* 0x000ea400080010ff */
[----:B--2---:R-:W-:Y:S05]  /*8f00*/  @!P0 BRA `(.L_x_168) ;  /* 0xfffffffc00f08947 */ /* 0x004fea000383ffff */
[----:B------:R-:W-:Y:S05]  /*8f10*/  BRA `(.L_x_169) ;  /* 0xffffffa400f07947 */ /* 0x000fea000383ffff */
.L_x_52:
[----:B------:R-:W-:-:S07]  /*8f20*/  MOV R0, UR5 ;  /* 0x0000000500007c02 */ /* 0x000fce0008000f00 */
.L_x_170:
[----:B-1----:R1:W2:Y:S02]  /*8f30*/  SYNCS.PHASECHK.TRANS64.TRYWAIT P0, [R0+URZ], R2 ;  /* 0x00000002000075a7 */ /* 0x0022a400080011ff */
[----:B--2---:R-:W-:Y:S05]  /*8f40*/  @!P0 NANOSLEEP.SYNCS 0x989680 ;  /* 0x009896800000895d */ /* 0x004fea0003900000 */
[----:B------:R-:W2:Y:S02]  /*8f50*/  @!P0 SYNCS.PHASECHK.TRANS64 P0, [R0+URZ], R2 ;  /* 0x00000002000085a7 */ /* 0x000ea400080010ff */
[----:B--2---:R-:W-:Y:S05]  /*8f60*/  @!P0 BRA `(.L_x_170) ;  /* 0xfffffffc00f08947 */ /* 0x004fea000383ffff */
[----:B------:R-:W-:Y:S05]  /*8f70*/  BRA `(.L_x_171) ;  /* 0xffffffa800007947 */ /* 0x000fea000383ffff */
.L_x_53:
[----:B------:R-:W-:-:S07]  /*8f80*/  MOV R0, UR5 ;  /* 0x0000000500007c02 */ /* 0x000fce0008000f00 */
.L_x_172:
[----:B-1----:R1:W2:Y:S02]  /*8f90*/  SYNCS.PHASECHK.TRANS64.TRYWAIT P0, [R0+URZ], R2 ;  /* 0x00000002000075a7 */ /* 0x0022a400080011ff */
[----:B--2---:R-:W-:Y:S05]  /*8fa0*/  @!P0 NANOSLEEP.SYNCS 0x989680 ;  /* 0x009896800000895d */ /* 0x004fea0003900000 */
[----:B------:R-:W2:Y:S02]  /*8fb0*/  @!P0 SYNCS.PHASECHK.TRANS64 P0, [R0+URZ], R2 ;  /* 0x00000002000085a7 */ /* 0x000ea400080010ff */
[----:B--2---:R-:W-:Y:S05]  /*8fc0*/  @!P0 BRA `(.L_x_172) ;  /* 0xfffffffc00f08947 */ /* 0x004fea000383ffff */
[----:B------:R-:W-:Y:S05]  /*8fd0*/  BRA `(.L_x_173) ;  /* 0xffffffa800107947 */ /* 0x000fea000383ffff */
.L_x_54:
[----:B------:R-:W-:-:S07]  /*8fe0*/  MOV R0, UR5 ;  /* 0x0000000500007c02 */ /* 0x000fce0008000f00 */
.L_x_174:
[----:B-1----:R1:W2:Y:S02]  /*8ff0*/  SYNCS.PHASECHK.TRANS64.TRYWAIT P0, [R0+URZ], R2 ;  /* 0x00000002000075a7 */ /* 0x0022a400080011ff */
[----:B--2---:R-:W-:Y:S05]  /*9000*/  @!P0 NANOSLEEP.SYNCS 0x989680 ;  /* 0x009896800000895d */ /* 0x004fea0003900000 */
[----:B------:R-:W2:Y:S02]  /*9010*/  @!P0 SYNCS.PHASECHK.TRANS64 P0, [R0+URZ], R2 ;  /* 0x00000002000085a7 */ /* 0x000ea400080010ff */
[----:B--2---:R-:W-:Y:S05]  /*9020*/  @!P0 BRA `(.L_x_174) ;  /* 0xfffffffc00f08947 */ /* 0x004fea000383ffff */
[----:B------:R-:W-:Y:S05]  /*9030*/  BRA `(.L_x_175) ;  /* 0xffffffa800207947 */ /* 0x000fea000383ffff */
.L_x_55:
[----:B------:R-:W-:-:S07]  /*9040*/  MOV R0, UR5 ;  /* 0x0000000500007c02 */ /* 0x000fce0008000f00 */
.L_x_176:
[----:B-1----:R1:W2:Y:S02]  /*9050*/  SYNCS.PHASECHK.TRANS64.TRYWAIT P0, [R0+URZ], R2 ;  /* 0x00000002000075a7 */ /* 0x0022a400080011ff */
[----:B--2---:R-:W-:Y:S05]  /*9060*/  @!P0 NANOSLEEP.SYNCS 0x989680 ;  /* 0x009896800000895d */ /* 0x004fea0003900000 */
[----:B------:R-:W2:Y:S02]  /*9070*/  @!P0 SYNCS.PHASECHK.TRANS64 P0, [R0+URZ], R2 ;  /* 0x00000002000085a7 */ /* 0x000ea400080010ff */
[----:B--2---:R-:W-:Y:S05]  /*9080*/  @!P0 BRA `(.L_x_176) ;  /* 0xfffffffc00f08947 */ /* 0x004fea000383ffff */
[----:B------:R-:W-:Y:S05]  /*9090*/  BRA `(.L_x_177) ;  /* 0xffffffa800307947 */ /* 0x000fea000383ffff */
.L_x_56:
[----:B------:R-:W-:-:S07]  /*90a0*/  MOV R0, UR5 ;  /* 0x0000000500007c02 */ /* 0x000fce0008000f00 */
.L_x_178:
[----:B-1----:R1:W2:Y:S02]  /*90b0*/  SYNCS.PHASECHK.TRANS64.TRYWAIT P0, [R0+URZ], R2 ;  /* 0x00000002000075a7 */ /* 0x0022a400080011ff */
[----:B--2---:R-:W-:Y:S05]  /*90c0*/  @!P0 NANOSLEEP.SYNCS 0x989680 ;  /* 0x009896800000895d */ /* 0x004fea0003900000 */
[----:B------:R-:W2:Y:S02]  /*90d0*/  @!P0 SYNCS.PHASECHK.TRANS64 P0, [R0+URZ], R2 ;  /* 0x00000002000085a7 */ /* 0x000ea400080010ff */
[----:B--2---:R-:W-:Y:S05]  /*90e0*/  @!P0 BRA `(.L_x_178) ;  /* 0xfffffffc00f08947 */ /* 0x004fea000383ffff */
[----:B------:R-:W-:Y:S05]  /*90f0*/  BRA `(.L_x_179) ;  /* 0xffffffa800407947 */ /* 0x000fea000383ffff */
.L_x_57:
[----:B------:R-:W-:-:S07]  /*9100*/  MOV R0, UR5 ;  /* 0x0000000500007c02 */ /* 0x000fce0008000f00 */
.L_x_180:
[----:B-1----:R1:W2:Y:S02]  /*9110*/  SYNCS.PHASECHK.TRANS64.TRYWAIT P0, [R0+URZ], R2 ;  /* 0x00000002000075a7 */ /* 0x0022a400080011ff */
[----:B--2---:R-:W-:Y:S05]  /*9120*/  @!P0 NANOSLEEP.SYNCS 0x989680 ;  /* 0x009896800000895d */ /* 0x004fea0003900000 */
[----:B------:R-:W2:Y:S02]  /*9130*/  @!P0 SYNCS.PHASECHK.TRANS64 P0, [R0+URZ], R2 ;  /* 0x00000002000085a7 */ /* 0x000ea400080010ff */
[----:B--2---:R-:W-:Y:S05]  /*9140*/  @!P0 BRA `(.L_x_180) ;  /* 0xfffffffc00f08947 */ /* 0x004fea000383ffff */
[----:B------:R-:W-:Y:S05]  /*9150*/  BRA `(.L_x_181) ;  /* 0xffffffa800507947 */ /* 0x000fea000383ffff */
.L_x_58:
[----:B------:R-:W-:-:S07]  /*9160*/  MOV R0, UR5 ;  /* 0x0000000500007c02 */ /* 0x000fce0008000f00 */
.L_x_182:
[----:B-1----:R1:W2:Y:S02]  /*9170*/  SYNCS.PHASECHK.TRANS64.TRYWAIT P0, [R0+URZ], R2 ;  /* 0x00000002000075a7 */ /* 0x0022a400080011ff */
[----:B--2---:R-:W-:Y:S05]  /*9180*/  @!P0 NANOSLEEP.SYNCS 0x989680 ;  /* 0x009896800000895d */ /* 0x004fea0003900000 */
[----:B------:R-:W2:Y:S02]  /*9190*/  @!P0 SYNCS.PHASECHK.TRANS64 P0, [R0+URZ], R2 ;  /* 0x00000002000085a7 */ /* 0x000ea400080010ff */
[----:B--2---:R-:W-:Y:S05]  /*91a0*/  @!P0 BRA `(.L_x_182) ;  /* 0xfffffffc00f08947 */ /* 0x004fea000383ffff */
[----:B------:R-:W-:Y:S05]  /*91b0*/  BRA `(.L_x_183) ;  /* 0xffffffa800607947 */ /* 0x000fea000383ffff */
.L_x_61:
[----:B------:R-:W-:-:S07]  /*91c0*/  MOV R4, UR4 ;  /* 0x0000000400047c02 */ /* 0x000fce0008000f00 */
.L_x_184:
[----:B--2---:R2:W3:Y:S02]  /*91d0*/  SYNCS.PHASECHK.TRANS64.TRYWAIT P1, [R4+URZ+0x1e8], R6 ;  /* 0x0001e806040075a7 */ /* 0x0044e400080211ff */
[----:B---3--:R-:W-:Y:S05]  /*91e0*/  @!P1 NANOSLEEP.SYNCS 0x989680 ;  /* 0x009896800000995d */ /* 0x008fea0003900000 */
[----:B------:R-:W3:Y:S02]  /*91f0*/  @!P1 SYNCS.PHASECHK.TRANS64 P1, [R4+URZ+0x1e8], R6 ;  /* 0x0001e806040095a7 */ /* 0x000ee400080210ff */
[----:B---3--:R-:W-:Y:S05]  /*9200*/  @!P1 BRA `(.L_x_184) ;  /* 0xfffffffc00f09947 */ /* 0x008fea000383ffff */
[----:B------:R-:W-:Y:S05]  /*9210*/  BRA `(.L_x_185) ;  /* 0xffffffa800d07947 */ /* 0x000fea000383ffff */
.L_x_62:
[----:B--2---:R-:W-:-:S07]  /*9220*/  MOV R4, UR4 ;  /* 0x0000000400047c02 */ /* 0x004fce0008000f00 */
.L_x_186:
[----:B--2---:R2:W3:Y:S02]  /*9230*/  SYNCS.PHASECHK.TRANS64.TRYWAIT P1, [R4+URZ+0x1e0], R5 ;  /* 0x0001e005040075a7 */ /* 0x0044e400080211ff */
[----:B---3--:R-:W-:Y:S05]  /*9240*/  @!P1 NANOSLEEP.SYNCS 0x989680 ;  /* 0x009896800000995d */ /* 0x008fea0003900000 */
[----:B------:R-:W3:Y:S02]  /*9250*/  @!P1 SYNCS.PHASECHK.TRANS64 P1, [R4+URZ+0x1e0], R5 ;  /* 0x0001e005040095a7 */ /* 0x000ee400080210ff */
[----:B---3--:R-:W-:Y:S05]  /*9260*/  @!P1 BRA `(.L_x_186) ;  /* 0xfffffffc00f09947 */ /* 0x008fea000383ffff */
[----:B------:R-:W-:Y:S05]  /*9270*/  BRA `(.L_x_187) ;  /* 0xffffffa800d87947 */ /* 0x000fea000383ffff */
.L_x_70:
[----:B------:R-:W-:-:S07]  /*9280*/  MOV R0, UR18 ;  /* 0x0000001200007c02 */ /* 0x000fce0008000f00 */
.L_x_188:
[----:B-1----:R1:W2:Y:S02]  /*9290*/  SYNCS.PHASECHK.TRANS64.TRYWAIT P0, [R0+URZ+0x1e0], R4 ;  /* 0x0001e004000075a7 */ /* 0x0022a400080011ff */
[----:B--2---:R-:W-:Y:S05]  /*92a0*/  @!P0 NANOSLEEP.SYNCS 0x989680 ;  /* 0x009896800000895d */ /* 0x004fea0003900000 */
[----:B------:R-:W2:Y:S02]  /*92b0*/  @!P0 SYNCS.PHASECHK.TRANS64 P0, [R0+URZ+0x1e0], R4 ;  /* 0x0001e004000085a7 */ /* 0x000ea400080010ff */
[----:B--2---:R-:W-:Y:S05]  /*92c0*/  @!P0 BRA `(.L_x_188) ;  /* 0xfffffffc00f08947 */ /* 0x004fea000383ffff */
[----:B------:R-:W-:Y:S05]  /*92d0*/  BRA `(.L_x_189) ;  /* 0xffffffb000507947 */ /* 0x000fea000383ffff */
.L_x_71:
[----:B------:R-:W-:-:S07]  /*92e0*/  MOV R4, UR22 ;  /* 0x0000001600047c02 */ /* 0x000fce0008000f00 */
.L_x_190:
[----:B-1----:R1:W2:Y:S02]  /*92f0*/  SYNCS.PHASECHK.TRANS64.TRYWAIT P0, [R4+URZ+0x200], R0 ;  /* 0x00020000040075a7 */ /* 0x0022a400080011ff */
[----:B--2---:R-:W-:Y:S05]  /*9300*/  @!P0 NANOSLEEP.SYNCS 0x989680 ;  /* 0x009896800000895d */ /* 0x004fea0003900000 */
[----:B------:R-:W2:Y:S02]  /*9310*/  @!P0 SYNCS.PHASECHK.TRANS64 P0, [R4+URZ+0x200], R0 ;  /* 0x00020000040085a7 */ /* 0x000ea400080010ff */
[----:B--2---:R-:W-:Y:S05]  /*9320*/  @!P0 BRA `(.L_x_190) ;  /* 0xfffffffc00f08947 */ /* 0x004fea000383ffff */
[----:B------:R-:W-:Y:S05]  /*9330*/  BRA `(.L_x_191) ;  /* 0xffffffb0006c7947 */ /* 0x000fea000383ffff */
.L_x_74:
[----:B-1----:R-:W-:Y:S07]  /*9340*/  MOV R0, UR16 ;  /* 0x0000001000007c02 */ /* 0x002fee0008000f00 */
.L_x_192:
[----:B-1----:R1:W2:Y:S02]  /*9350*/  SYNCS.PHASECHK.TRANS64.TRYWAIT P0, [R0+URZ], R5 ;  /* 0x00000005000075a7 */ /* 0x0022a400080011ff */
[----:B--2---:R-:W-:Y:S05]  /*9360*/  @!P0 NANOSLEEP.SYNCS 0x989680 ;  /* 0x009896800000895d */ /* 0x004fea0003900000 */
[----:B------:R-:W2:Y:S02]  /*9370*/  @!P0 SYNCS.PHASECHK.TRANS64 P0, [R0+URZ], R5 ;  /* 0x00000005000085a7 */ /* 0x000ea400080010ff */
[----:B--2---:R-:W-:Y:S05]  /*9380*/  @!P0 BRA `(.L_x_192) ;  /* 0xfffffffc00f08947 */ /* 0x004fea000383ffff */
[----:B------:R-:W-:Y:S05]  /*9390*/  BRA `(.L_x_73) ;  /* 0xffffffb000907947 */ /* 0x000fea000383ffff */
.L_x_77:
[----:B------:R-:W-:-:S07]  /*93a0*/  MOV R0, UR4 ;  /* 0x0000000400007c02 */ /* 0x000fce0008000f00 */
.L_x_193:
[----:B-1----:R1:W3:Y:S02]  /*93b0*/  SYNCS.PHASECHK.TRANS64.TRYWAIT P0, [R0+URZ], R2 ;  /* 0x00000002000075a7 */ /* 0x0022e400080011ff */
[----:B---3--:R-:W-:Y:S05]  /*93c0*/  @!P0 NANOSLEEP.SYNCS 0x989680 ;  /* 0x009896800000895d */ /* 0x008fea0003900000 */
[----:B------:R-:W3:Y:S02]  /*93d0*/  @!P0 SYNCS.PHASECHK.TRANS64 P0, [R0+URZ], R2 ;  /* 0x00000002000085a7 */ /* 0x000ee400080010ff */
[----:B---3--:R-:W-:Y:S05]  /*93e0*/  @!P0 BRA `(.L_x_193) ;  /* 0xfffffffc00f08947 */ /* 0x008fea000383ffff */
[----:B------:R-:W-:Y:S05]  /*93f0*/  BRA `(.L_x_194) ;  /* 0xffffffb4005c7947 */ /* 0x000fea000383ffff */
.L_x_78:
[----:B------:R-:W-:-:S07]  /*9400*/  MOV R0, UR4 ;  /* 0x0000000400007c02 */ /* 0x000fce0008000f00 */
.L_x_195:
[----:B-1----:R1:W2:Y:S02]  /*9410*/  SYNCS.PHASECHK.TRANS64.TRYWAIT P0, [R0+URZ], R2 ;  /* 0x00000002000075a7 */ /* 0x0022a400080011ff */
[----:B--2---:R-:W-:Y:S05]  /*9420*/  @!P0 NANOSLEEP.SYNCS 0x989680 ;  /* 0x009896800000895d */ /* 0x004fea0003900000 */
[----:B------:R-:W2:Y:S02]  /*9430*/  @!P0 SYNCS.PHASECHK.TRANS64 P0, [R0+URZ], R2 ;  /* 0x00000002000085a7 */ /* 0x000ea400080010ff */
[----:B--2---:R-:W-:Y:S05]  /*9440*/  @!P0 BRA `(.L_x_195) ;  /* 0xfffffffc00f08947 */ /* 0x004fea000383ffff */
[----:B------:R-:W-:Y:S05]  /*9450*/  BRA `(.L_x_196) ;  /* 0xffffffb400687947 */ /* 0x000fea000383ffff */
.L_x_83:
[----:B------:R-:W-:Y:S07]  /*9460*/  MOV R0, UR24 ;  /* 0x0000001800007c02 */ /* 0x000fee0008000f00 */
.L_x_197:
[----:B--2---:R2:W4:Y:S02]  /*9470*/  SYNCS.PHASECHK.TRANS64.TRYWAIT P0, [R0+URZ+0x1e0], R4 ;  /* 0x0001e004000075a7 */ /* 0x00452400080011ff */
[----:B----4-:R-:W-:Y:S05]  /*9480*/  @!P0 NANOSLEEP.SYNCS 0x989680 ;  /* 0x009896800000895d */ /* 0x010fea0003900000 */
[----:B------:R-:W4:Y:S02]  /*9490*/  @!P0 SYNCS.PHASECHK.TRANS64 P0, [R0+URZ+0x1e0], R4 ;  /* 0x0001e004000085a7 */ /* 0x000f2400080010ff */
[----:B----4-:R-:W-:Y:S05]  /*94a0*/  @!P0 BRA `(.L_x_197) ;  /* 0xfffffffc00f08947 */ /* 0x010fea000383ffff */
[----:B------:R-:W-:Y:S05]  /*94b0*/  BRA `(.L_x_198) ;  /* 0xffffffb800a47947 */ /* 0x000fea000383ffff */
.L_x_86:
[----:B------:R-:W-:Y:S07]  /*94c0*/  MOV R0, UR24 ;  /* 0x0000001800007c02 */ /* 0x000fee0008000f00 */
.L_x_199:
[----:B--2---:R2:W4:Y:S02]  /*94d0*/  SYNCS.PHASECHK.TRANS64.TRYWAIT P3, [R0+URZ+0x1d8], R8 ;  /* 0x0001d808000075a7 */ /* 0x00452400080611ff */
[----:B----4-:R-:W-:Y:S05]  /*94e0*/  @!P3 NANOSLEEP.SYNCS 0x989680 ;  /* 0x009896800000b95d */ /* 0x010fea0003900000 */
[----:B------:R-:W4:Y:S02]  /*94f0*/  @!P3 SYNCS.PHASECHK.TRANS64 P3, [R0+URZ+0x1d8], R8 ;  /* 0x0001d8080000b5a7 */ /* 0x000f2400080610ff */
[----:B----4-:R-:W-:Y:S05]  /*9500*/  @!P3 BRA `(.L_x_199) ;  /* 0xfffffffc00f0b947 */ /* 0x010fea000383ffff */
[----:B------:R-:W-:Y:S05]  /*9510*/  BRA `(.L_x_85) ;  /* 0xffffffc000007947 */ /* 0x000fea000383ffff */
.L_x_89:
[----:B------:R-:W-:Y:S07]  /*9520*/  MOV R8, UR7 ;  /* 0x0000000700087c02 */ /* 0x000fee0008000f00 */
.L_x_200:
[----:B-1----:R1:W2:Y:S02]  /*9530*/  SYNCS.PHASECHK.TRANS64.TRYWAIT P1, [R8+URZ+0x1b8], R14 ;  /* 0x0001b80e080075a7 */ /* 0x0022a400080211ff */
[----:B--2---:R-:W-:Y:S05]  /*9540*/  @!P1 NANOSLEEP.SYNCS 0x989680 ;  /* 0x009896800000995d */ /* 0x004fea0003900000 */
[----:B------:R-:W2:Y:S02]  /*9550*/  @!P1 SYNCS.PHASECHK.TRANS64 P1, [R8+URZ+0x1b8], R14 ;  /* 0x0001b80e080095a7 */ /* 0x000ea400080210ff */
[----:B--2---:R-:W-:Y:S05]  /*9560*/  @!P1 BRA `(.L_x_200) ;  /* 0xfffffffc00f09947 */ /* 0x004fea000383ffff */
[----:B------:R-:W-:Y:S05]  /*9570*/  BRA `(.L_x_201) ;  /* 0xffffffc000b47947 */ /* 0x000fea000383ffff */
.L_x_90:
[----:B------:R-:W-:Y:S07]  /*9580*/  MOV R0, UR4 ;  /* 0x0000000400007c02 */ /* 0x000fee0008000f00 */
.L_x_202:
[----:B-1----:R1:W2:Y:S02]  /*9590*/  SYNCS.PHASECHK.TRANS64.TRYWAIT P0, [R0+URZ+0x1b8], R8 ;  /* 0x0001b808000075a7 */ /* 0x0022a400080011ff */
[----:B--2---:R-:W-:Y:S05]  /*95a0*/  @!P0 NANOSLEEP.SYNCS 0x989680 ;  /* 0x009896800000895d */ /* 0x004fea0003900000 */
[----:B------:R-:W2:Y:S02]  /*95b0*/  @!P0 SYNCS.PHASECHK.TRANS64 P0, [R0+URZ+0x1b8], R8 ;  /* 0x0001b808000085a7 */ /* 0x000ea400080010ff */
[----:B--2---:R-:W-:Y:S05]  /*95c0*/  @!P0 BRA `(.L_x_202) ;  /* 0xfffffffc00f08947 */ /* 0x004fea000383ffff */
[----:B------:R-:W-:Y:S05]  /*95d0*/  BRA `(.L_x_203) ;  /* 0xffffffc400207947 */ /* 0x000fea000383ffff */
.L_x_92:
[----:B------:R-:W-:-:S07]  /*95e0*/  MOV R0, UR4 ;  /* 0x0000000400007c02 */ /* 0x000fce0008000f00 */
.L_x_204:
[----:B-1----:R1:W4:Y:S02]  /*95f0*/  SYNCS.PHASECHK.TRANS64.TRYWAIT P0, [R0+URZ], R2 ;  /* 0x00000002000075a7 */ /* 0x00232400080011ff */
[----:B----4-:R-:W-:Y:S05]  /*9600*/  @!P0 NANOSLEEP.SYNCS 0x989680 ;  /* 0x009896800000895d */ /* 0x010fea0003900000 */
[----:B------:R-:W4:Y:S02]  /*9610*/  @!P0 SYNCS.PHASECHK.TRANS64 P0, [R0+URZ], R2 ;  /* 0x00000002000085a7 */ /* 0x000f2400080010ff */
[----:B----4-:R-:W-:Y:S05]  /*9620*/  @!P0 BRA `(.L_x_204) ;  /* 0xfffffffc00f08947 */ /* 0x010fea000383ffff */
[----:B------:R-:W-:Y:S05]  /*9630*/  BRA `(.L_x_205) ;  /* 0xffffffc400a87947 */ /* 0x000fea000383ffff */
.L_x_93:
[----:B-1----:R1:W4:Y:S02]  /*9640*/  SYNCS.PHASECHK.TRANS64.TRYWAIT P0, [R2+URZ], R3 ;  /* 0x00000003020075a7 */ /* 0x00232400080011ff */
[----:B----4-:R-:W-:Y:S05]  /*9650*/  @!P0 NANOSLEEP.SYNCS 0x989680 ;  /* 0x009896800000895d */ /* 0x010fea0003900000 */
[----:B------:R-:W4:Y:S02]  /*9660*/  @!P0 SYNCS.PHASECHK.TRANS64 P0, [R2+URZ], R3 ;  /* 0x00000003020085a7 */ /* 0x000f2400080010ff */
[----:B----4-:R-:W-:Y:S05]  /*9670*/  @!P0 BRA `(.L_x_93) ;  /* 0xfffffffc00f08947 */ /* 0x010fea000383ffff */
[----:B------:R-:W-:Y:S05]  /*9680*/  BRA `(.L_x_206) ;  /* 0xffffffc400d47947 */ /* 0x000fea000383ffff */
.L_x_95:
[----:B------:R-:W-:Y:S07]  /*9690*/  MOV R0, UR49 ;  /* 0x0000003100007c02 */ /* 0x000fee0008000f00 */
.L_x_207:
[----:B-1----:R1:W2:Y:S02]  /*96a0*/  SYNCS.PHASECHK.TRANS64.TRYWAIT P0, [R0+URZ+0x1e0], R2 ;  /* 0x0001e002000075a7 */ /* 0x0022a400080011ff */
[----:B--2---:R-:W-:Y:S05]  /*96b0*/  @!P0 NANOSLEEP.SYNCS 0x989680 ;  /* 0x009896800000895d */ /* 0x004fea0003900000 */
[----:B------:R-:W2:Y:S02]  /*96c0*/  @!P0 SYNCS.PHASECHK.TRANS64 P0, [R0+URZ+0x1e0], R2 ;  /* 0x0001e002000085a7 */ /* 0x000ea400080010ff */
[----:B--2---:R-:W-:Y:S05]  /*96d0*/  @!P0 BRA `(.L_x_207) ;  /* 0xfffffffc00f08947 */ /* 0x004fea000383ffff */
[----:B------:R-:W-:Y:S05]  /*96e0*/  BRA `(.L_x_208) ;  /* 0xffffffc800c47947 */ /* 0x000fea000383ffff */
.L_x_105:
[----:B-1----:R1:W2:Y:S02]  /*96f0*/  SYNCS.PHASECHK.TRANS64.TRYWAIT P1, [R0+URZ+0x1a0], R4 ;  /* 0x0001a004000075a7 */ /* 0x0022a400080211ff */
[----:B--2---:R-:W-:Y:S05]  /*9700*/  @!P1 NANOSLEEP.SYNCS 0x989680 ;  /* 0x009896800000995d */ /* 0x004fea0003900000 */
[----:B------:R-:W2:Y:S02]  /*9710*/  @!P1 SYNCS.PHASECHK.TRANS64 P1, [R0+URZ+0x1a0], R4 ;  /* 0x0001a004000095a7 */ /* 0x000ea400080210ff */
[----:B--2---:R-:W-:Y:S05]  /*9720*/  @!P1 BRA `(.L_x_105) ;  /* 0xfffffffc00f09947 */ /* 0x004fea000383ffff */
[----:B------:R-:W-:Y:S05]  /*9730*/  BRA `(.L_x_104) ;  /* 0xffffffd8006c7947 */ /* 0x000fea000383ffff */
.L_x_107:
[----:B-1----:R1:W4:Y:S02]  /*9740*/  SYNCS.PHASECHK.TRANS64.TRYWAIT P0, [R27+URZ+0x1f0], R3 ;  /* 0x0001f0031b0075a7 */ /* 0x00232400080011ff */
[----:B----4-:R-:W-:Y:S05]  /*9750*/  @!P0 NANOSLEEP.SYNCS 0x989680 ;  /* 0x009896800000895d */ /* 0x010fea0003900000 */
[----:B------:R-:W4:Y:S02]  /*9760*/  @!P0 SYNCS.PHASECHK.TRANS64 P0, [R27+URZ+0x1f0], R3 ;  /* 0x0001f0031b0085a7 */ /* 0x000f2400080010ff */
[----:B----4-:R-:W-:Y:S05]  /*9770*/  @!P0 BRA `(.L_x_107) ;  /* 0xfffffffc00f08947 */ /* 0x010fea000383ffff */
[----:B------:R-:W-:Y:S05]  /*9780*/  BRA `(.L_x_106) ;  /* 0xffffffd800c07947 */ /* 0x000fea000383ffff */
.L_x_118:
[----:B-1----:R1:W2:Y:S02]  /*9790*/  SYNCS.PHASECHK.TRANS64.TRYWAIT P0, [R3+URZ+0x1a0], R71 ;  /* 0x0001a047030075a7 */ /* 0x0022a400080011ff */
[----:B--2---:R-:W-:Y:S05]  /*97a0*/  @!P0 NANOSLEEP.SYNCS 0x989680 ;  /* 0x009896800000895d */ /* 0x004fea0003900000 */
[----:B------:R-:W2:Y:S02]  /*97b0*/  @!P0 SYNCS.PHASECHK.TRANS64 P0, [R3+URZ+0x1a0], R71 ;  /* 0x0001a047030085a7 */ /* 0x000ea400080010ff */
[----:B--2---:R-:W-:Y:S05]  /*97c0*/  @!P0 BRA `(.L_x_118) ;  /* 0xfffffffc00f08947 */ /* 0x004fea000383ffff */
[----:B------:R-:W-:Y:S05]  /*97d0*/  BRA `(.L_x_117) ;  /* 0xffffffe000e47947 */ /* 0x000fea000383ffff */
        .weak           $__internal_0_$__cuda_sm10x_tcgen05_guardrail_trap_col_being_dealloced_not_returned_by_alloc
        .type           $__internal_0_$__cuda_sm10x_tcgen05_guardrail_trap_col_being_dealloced_not_returned_by_alloc,@function
        .size           $__internal_0_$__cuda_sm10x_tcgen05_guardrail_trap_col_being_dealloced_not_returned_by_alloc,($__internal_1_$__cuda_sm10x_tcgen05_guardrail_trap_phase_invalid_during_alloc - $__internal_0_$__cuda_sm10x_tcgen05_guardrail_trap_col_being_dealloced_not_returned_by_alloc)
$__internal_0_$__cuda_sm10x_tcgen05_guardrail_trap_col_being_dealloced_not_returned_by_alloc:
[----:B------:R-:W-:Y:S05]  /*97e0*/  BPT.TRAP 0x1 ;  /* 0x000000040000795c */ /* 0x000fea0000300000 */
[----:B------:R-:W-:-:S04]  /*97f0*/  MOV R3, 0x0 ;  /* 0x0000000000037802 */ /* 0x000fc80000000f00 */
[----:B------:R-:W-:Y:S05]  /*9800*/  RET.REL.NODEC R2 `(_ZN7cutlass13device_kernelINS_4conv6kernel13ConvUniversalINS1_16ConvProblemShapeILNS1_8OperatorE1ELi3EEENS1_10collective14CollectiveConvINS1_47MainloopSm100TmaUmmaWarpSpecializedImplicitGemmILS5_1ELi26ELi3ELi1ELi2EN4cute5tupleIJNSA_1CILi1EEESD_SD_EEEEENSB_IJNSC_ILi64EEESG_NSB_IJNSC_ILi32EEEEEEEEENS_6half_tESK_NSA_8TiledMMAINSA_8MMA_AtomIJNSA_20SM100_MMA_F16BF16_SSISK_SK_fLi64ELi64ELNSA_4UMMA5MajorE0ELSP_1ELNSO_7ScaleInE0ELSQ_0EEEEEENSA_6LayoutISE_NSB_IJNSC_ILi0EEESU_SU_EEEEENSB_IJNSA_10UnderscoreESX_SX_EEEEENS7_6detail27Sm100ImplicitGemmTileTraitsINSA_20SM90_TMA_LOAD_IM2COLENSA_14ComposedLayoutINSA_7SwizzleILi2ELi4ELi3EEENSA_18smem_ptr_flag_bitsILi16EEENST_INSB_IJNSC_ILi8EEESH_EEENSB_IJSH_SD_EEEEEEEvEENS11_INSA_13SM90_TMA_LOADENS13_INS14_ILi3ELi4ELi3EEES17_NST_INSB_IJSG_S18_EEENSB_IJSD_SG_EEEEEEEvEEEENS_8epilogue10collective18CollectiveEpilogueINS1M_23Sm100TmaWarpSpecializedILi3ELi2ELi16ELb1ELb0EEEJSJ_NSB_IJNST_ISG_SD_EENST_ISH_SD_EEEEESK_NSB_IJNSB_IJllllEEESD_SU_EEESK_S1V_NS1M_6fusion15FusionCallbacksIS1Q_NS1W_17LinearCombinationISK_fSK_fLNS_15FloatRoundStyleE2EEESJ_S1T_JEEENSA_5SM1004TMEM4LOAD26SM100_TMEM_LOAD_16dp256b4xES12_S1C_NSA_17SM75_U32x4_LDSM_NENSA_21SM90_TMA_STORE_IM2COLES1C_NSA_17SM90_U32x4_STSM_NENSA_39AutoVectorizingCopyWithAssumedAlignmentILi128EEEEEEvvEEEEvNT_6ParamsE) ;  /* 0xffffff6402fc7950 */ /* 0x000fea0003c3ffff */
        .weak           $__internal_1_$__cuda_sm10x_tcgen05_guardrail_trap_phase_invalid_during_alloc
        .type           $__internal_1_$__cuda_sm10x_tcgen05_guardrail_trap_phase_invalid_during_alloc,@function
        .size           $__internal_1_$__cuda_sm10x_tcgen05_guardrail_trap_phase_invalid_during_alloc,($__internal_2_$__cuda_sm10x_tcgen05_guardrail_trap_unallocated_columns_being_dealloced - $__internal_1_$__cuda_sm10x_tcgen05_guardrail_trap_phase_invalid_during_alloc)
$__internal_1_$__cuda_sm10x_tcgen05_guardrail_trap_phase_invalid_during_alloc:
[----:B------:R-:W-:Y:S05]  /*9810*/  BPT.TRAP 0x1 ;  /* 0x000000040000795c */ /* 0x000fea0000300000 */
[----:B------:R-:W-:-:S04]  /*9820*/  HFMA2 R3, -RZ, RZ, 0, 0 ;  /* 0x00000000ff037431 */ /* 0x000fc800000001ff */
[----:B------:R-:W-:Y:S05]  /*9830*/  RET.REL.NODEC R2 `(_ZN7cutlass13device_kernelINS_4conv6kernel13ConvUniversalINS1_16ConvProblemShapeILNS1_8OperatorE1ELi3EEENS1_10collective14CollectiveConvINS1_47MainloopSm100TmaUmmaWarpSpecializedImplicitGemmILS5_1ELi26ELi3ELi1ELi2EN4cute5tupleIJNSA_1CILi1EEESD_SD_EEEEENSB_IJNSC_ILi64EEESG_NSB_IJNSC_ILi32EEEEEEEEENS_6half_tESK_NSA_8TiledMMAINSA_8MMA_AtomIJNSA_20SM100_MMA_F16BF16_SSISK_SK_fLi64ELi64ELNSA_4UMMA5MajorE0ELSP_1ELNSO_7ScaleInE0ELSQ_0EEEEEENSA_6LayoutISE_NSB_IJNSC_ILi0EEESU_SU_EEEEENSB_IJNSA_10UnderscoreESX_SX_EEEEENS7_6detail27Sm100ImplicitGemmTileTraitsINSA_20SM90_TMA_LOAD_IM2COLENSA_14ComposedLayoutINSA_7SwizzleILi2ELi4ELi3EEENSA_18smem_ptr_flag_bitsILi16EEENST_INSB_IJNSC_ILi8EEESH_EEENSB_IJSH_SD_EEEEEEEvEENS11_INSA_13SM90_TMA_LOADENS13_INS14_ILi3ELi4ELi3EEES17_NST_INSB_IJSG_S18_EEENSB_IJSD_SG_EEEEEEEvEEEENS_8epilogue10collective18CollectiveEpilogueINS1M_23Sm100TmaWarpSpecializedILi3ELi2ELi16ELb1ELb0EEEJSJ_NSB_IJNST_ISG_SD_EENST_ISH_SD_EEEEESK_NSB_IJNSB_IJllllEEESD_SU_EEESK_S1V_NS1M_6fusion15FusionCallbacksIS1Q_NS1W_17LinearCombinationISK_fSK_fLNS_15FloatRoundStyleE2EEESJ_S1T_JEEENSA_5SM1004TMEM4LOAD26SM100_TMEM_LOAD_16dp256b4xES12_S1C_NSA_17SM75_U32x4_LDSM_NENSA_21SM90_TMA_STORE_IM2COLES1C_NSA_17SM90_U32x4_STSM_NENSA_39AutoVectorizingCopyWithAssumedAlignmentILi128EEEEEEvvEEEEvNT_6ParamsE) ;  /* 0xffffff6402f07950 */ /* 0x000fea0003c3ffff */
        .weak           $__internal_2_$__cuda_sm10x_tcgen05_guardrail_trap_unallocated_columns_being_dealloced
        .type           $__internal_2_$__cuda_sm10x_tcgen05_guardrail_trap_unallocated_columns_being_dealloced,@function
        .size           $__internal_2_$__cuda_sm10x_tcgen05_guardrail_trap_unallocated_columns_being_dealloced,(.L_x_210 - $__internal_2_$__cuda_sm10x_tcgen05_guardrail_trap_unallocated_columns_being_dealloced)
$__internal_2_$__cuda_sm10x_tcgen05_guardrail_trap_unallocated_columns_being_dealloced:
[----:B------:R-:W-:Y:S05]  /*9840*/  BPT.TRAP 0x1 ;  /* 0x000000040000795c */ /* 0x000fea0000300000 */
[----:B------:R-:W-:-:S04]  /*9850*/  MOV R3, 0x0 ;  /* 0x0000000000037802 */ /* 0x000fc80000000f00 */
[----:B------:R-:W-:Y:S05]  /*9860*/  RET.REL.NODEC R2 `(_ZN7cutlass13device_kernelINS_4conv6kernel13ConvUniversalINS1_16ConvProblemShapeILNS1_8OperatorE1ELi3EEENS1_10collective14CollectiveConvINS1_47MainloopSm100TmaUmmaWarpSpecializedImplicitGemmILS5_1ELi26ELi3ELi1ELi2EN4cute5tupleIJNSA_1CILi1EEESD_SD_EEEEENSB_IJNSC_ILi64EEESG_NSB_IJNSC_ILi32EEEEEEEEENS_6half_tESK_NSA_8TiledMMAINSA_8MMA_AtomIJNSA_20SM100_MMA_F16BF16_SSISK_SK_fLi64ELi64ELNSA_4UMMA5MajorE0ELSP_1ELNSO_7ScaleInE0ELSQ_0EEEEEENSA_6LayoutISE_NSB_IJNSC_ILi0EEESU_SU_EEEEENSB_IJNSA_10UnderscoreESX_SX_EEEEENS7_6detail27Sm100ImplicitGemmTileTraitsINSA_20SM90_TMA_LOAD_IM2COLENSA_14ComposedLayoutINSA_7SwizzleILi2ELi4ELi3EEENSA_18smem_ptr_flag_bitsILi16EEENST_INSB_IJNSC_ILi8EEESH_EEENSB_IJSH_SD_EEEEEEEvEENS11_INSA_13SM90_TMA_LOADENS13_INS14_ILi3ELi4ELi3EEES17_NST_INSB_IJSG_S18_EEENSB_IJSD_SG_EEEEEEEvEEEENS_8epilogue10collective18CollectiveEpilogueINS1M_23Sm100TmaWarpSpecializedILi3ELi2ELi16ELb1ELb0EEEJSJ_NSB_IJNST_ISG_SD_EENST_ISH_SD_EEEEESK_NSB_IJNSB_IJllllEEESD_SU_EEESK_S1V_NS1M_6fusion15FusionCallbacksIS1Q_NS1W_17LinearCombinationISK_fSK_fLNS_15FloatRoundStyleE2EEESJ_S1T_JEEENSA_5SM1004TMEM4LOAD26SM100_TMEM_LOAD_16dp256b4xES12_S1C_NSA_17SM75_U32x4_LDSM_NENSA_21SM90_TMA_STORE_IM2COLES1C_NSA_17SM90_U32x4_STSM_NENSA_39AutoVectorizingCopyWithAssumedAlignmentILi128EEEEEEvvEEEEvNT_6ParamsE) ;  /* 0xffffff6402e47950 */ /* 0x000fea0003c3ffff */
.L_x_209:
[----:B------:R-:W-:-:S00]  /*9870*/  BRA `(.L_x_209) ;  /* 0xfffffffc00fc7947 */ /* 0x000fc0000383ffff */
[----:B------:R-:W-:-:S00]  /*9880*/  NOP ;  /* 0x0000000000007918 */ /* 0x000fc00000000000 */
[----:B------:R-:W-:-:S00]  /*9890*/  NOP ;  /* 0x0000000000007918 */ /* 0x000fc00000000000 */
[----:B------:R-:W-:-:S00]  /*98a0*/  NOP ;  /* 0x0000000000007918 */ /* 0x000fc00000000000 */
[----:B------:R-:W-:-:S00]  /*98b0*/  NOP ;  /* 0x0000000000007918 */ /* 0x000fc00000000000 */
[----:B------:R-:W-:-:S00]  /*98c0*/  NOP ;  /* 0x0000000000007918 */ /* 0x000fc00000000000 */
[----:B------:R-:W-:-:S00]  /*98d0*/  NOP ;  /* 0x0000000000007918 */ /* 0x000fc00000000000 */
[----:B------:R-:W-:-:S00]  /*98e0*/  NOP ;  /* 0x0000000000007918 */ /* 0x000fc00000000000 */
[----:B------:R-:W-:-:S00]  /*98f0*/  NOP ;  /* 0x0000000000007918 */ /* 0x000fc00000000000 */
.L_x_210:


//--------------------- .nv.global.init           --------------------------
	.section	.nv.global.init,"aw",@progbits
.nv.global.init:
	.type		$str$29,@object
	.size		$str$29,($str$30 - $str$29)
$str$29:
        /*0000*/ 	.byte	0x28, 0x61, 0x64, 0x64, 0x72, 0x65, 0x73, 0x73, 0x20, 0x26, 0x20, 0x6d, 0x61, 0x73, 0x6b, 0x29
        /*0010*/ 	.byte	0x20, 0x3d, 0x3d, 0x20, 0x30, 0x00
	.type		$str$30,@object
	.size		$str$30,($str$28 - $str$30)
$str$30:
        /*0016*/ 	.byte	0x2f, 0x74, 0x6d, 0x70, 0x2f, 0x63, 0x75, 0x74, 0x6c, 0x61, 0x73, 0x73, 0x5f, 0x73, 0x77, 0x65
        /*0026*/ 	.byte	0x65, 0x70, 0x5f, 0x73, 0x72, 0x63, 0x2f, 0x69, 0x6e, 0x63, 0x6c, 0x75, 0x64, 0x65, 0x2f, 0x63
        /*0036*/ 	.byte	0x75, 0x74, 0x65, 0x2f, 0x70, 0x6f, 0x69, 0x6e, 0x74, 0x65, 0x72, 0x5f, 0x66, 0x6c, 0x61, 0x67
        /*0046*/ 	.byte	0x67, 0x65, 0x64, 0x2e, 0x68, 0x70, 0x70, 0x00
	.type		$str$28,@object
	.size		$str$28,($str$27 - $str$28)
$str$28:
        /*004e*/ 	.byte	0x2f, 0x74, 0x6d, 0x70, 0x2f, 0x63, 0x75, 0x74, 0x6c, 0x61, 0x73, 0x73, 0x5f, 0x73, 0x77, 0x65
        /*005e*/ 	.byte	0x65, 0x70, 0x5f, 0x73, 0x72, 0x63, 0x2f, 0x69, 0x6e, 0x63, 0x6c, 0x75, 0x64, 0x65, 0x2f, 0x63
        /*006e*/ 	.byte	0x75, 0x74, 0x65, 0x2f, 0x61, 0x74, 0x6f, 0x6d, 0x2f, 0x63, 0x6f, 0x70, 0x79, 0x5f, 0x74, 0x72
        /*007e*/ 	.byte	0x61, 0x69, 0x74, 0x73, 0x5f, 0x73, 0x6d, 0x31, 0x30, 0x30, 0x2e, 0x68, 0x70, 0x70, 0x00
	.type		$str$27,@object
	.size		$str$27,(__unnamed_1 - $str$27)
$str$27:
        /*008d*/ 	.byte	0x28, 0x28, 0x75, 0x69, 0x6e, 0x74, 0x33, 0x32, 0x5f, 0x74, 0x28, 0x74, 0x68, 0x72, 0x65, 0x61
        /*009d*/ 	.byte	0x64, 0x49, 0x64, 0x78, 0x2e, 0x78, 0x29, 0x20, 0x2f, 0x20, 0x33, 0x32, 0x29, 0x20, 0x25, 0x20
        /*00ad*/ 	.byte	0x34, 0x29, 0x20, 0x3d, 0x3d, 0x20, 0x28, 0x28, 0x28, 0x74, 0x6d, 0x65, 0x6d, 0x5f, 0x61, 0x64
        /*00bd*/ 	.byte	0x64, 0x72, 0x20, 0x3e, 0x3e, 0x20, 0x31, 0x36, 0x29, 0x20, 0x2f, 0x20, 0x33, 0x32, 0x29, 0x20
        /*00cd*/ 	.byte	0x25, 0x20, 0x34, 0x29, 0x00
	.type		__unnamed_1,@object
	.size		__unnamed_1,(__unnamed_2 - __unnamed_1)
__unnamed_1:
        /*00d2*/ 	.byte	0x61, 0x75, 0x74, 0x6f, 0x20, 0x63, 0x75, 0x74, 0x65, 0x3a, 0x3a, 0x61, 0x73, 0x5f, 0x70, 0x6f
        /* <DEDUP_REMOVED lines=24> */
        /*0262*/ 	.byte	0x3e, 0x3e, 0x3e, 0x5d, 0x00
	.type		__unnamed_2,@object
	.size		__unnamed_2,(.L_2 - __unnamed_2)
__unnamed_2:
        /* <DEDUP_REMOVED lines=46> */
.L_2:


//--------------------- .nv.shared._ZN7cutlass13device_kernelINS_4conv6kernel13ConvUniversalINS1_16ConvProblemShapeILNS1_8OperatorE1ELi3EEENS1_10collective14CollectiveConvINS1_47MainloopSm100TmaUmmaWarpSpecializedImplicitGemmILS5_1ELi26ELi3ELi1ELi2EN4cute5tupleIJNSA_1CILi1EEESD_SD_EEEEENSB_IJNSC_ILi64EEESG_NSB_IJNSC_ILi32EEEEEEEEENS_6half_tESK_NSA_8TiledMMAINSA_8MMA_AtomIJNSA_20SM100_MMA_F16BF16_SSISK_SK_fLi64ELi64ELNSA_4UMMA5MajorE0ELSP_1ELNSO_7ScaleInE0ELSQ_0EEEEEENSA_6LayoutISE_NSB_IJNSC_ILi0EEESU_SU_EEEEENSB_IJNSA_10UnderscoreESX_SX_EEEEENS7_6detail27Sm100ImplicitGemmTileTraitsINSA_20SM90_TMA_LOAD_IM2COLENSA_14ComposedLayoutINSA_7SwizzleILi2ELi4ELi3EEENSA_18smem_ptr_flag_bitsILi16EEENST_INSB_IJNSC_ILi8EEESH_EEENSB_IJSH_SD_EEEEEEEvEENS11_INSA_13SM90_TMA_LOADENS13_INS14_ILi3ELi4ELi3EEES17_NST_INSB_IJSG_S18_EEENSB_IJSD_SG_EEEEEEEvEEEENS_8epilogue10collective18CollectiveEpilogueINS1M_23Sm100TmaWarpSpecializedILi3ELi2ELi16ELb1ELb0EEEJSJ_NSB_IJNST_ISG_SD_EENST_ISH_SD_EEEEESK_NSB_IJNSB_IJllllEEESD_SU_EEESK_S1V_NS1M_6fusion15FusionCallbacksIS1Q_NS1W_17LinearCombinationISK_fSK_fLNS_15FloatRoundStyleE2EEESJ_S1T_JEEENSA_5SM1004TMEM4LOAD26SM100_TMEM_LOAD_16dp256b4xES12_S1C_NSA_17SM75_U32x4_LDSM_NENSA_21SM90_TMA_STORE_IM2COLES1C_NSA_17SM90_U32x4_STSM_NENSA_39AutoVectorizingCopyWithAssumedAlignmentILi128EEEEEEvvEEEEvNT_6ParamsE --------------------------
	.section	.nv.shared._ZN7cutlass13device_kernelINS_4conv6kernel13ConvUniversalINS1_16ConvProblemShapeILNS1_8OperatorE1ELi3EEENS1_10collective14CollectiveConvINS1_47MainloopSm100TmaUmmaWarpSpecializedImplicitGemmILS5_1ELi26ELi3ELi1ELi2EN4cute5tupleIJNSA_1CILi1EEESD_SD_EEEEENSB_IJNSC_ILi64EEESG_NSB_IJNSC_ILi32EEEEEEEEENS_6half_tESK_NSA_8TiledMMAINSA_8MMA_AtomIJNSA_20SM100_MMA_F16BF16_SSISK_SK_fLi64ELi64ELNSA_4UMMA5MajorE0ELSP_1ELNSO_7ScaleInE0ELSQ_0EEEEEENSA_6LayoutISE_NSB_IJNSC_ILi0EEESU_SU_EEEEENSB_IJNSA_10UnderscoreESX_SX_EEEEENS7_6detail27Sm100ImplicitGemmTileTraitsINSA_20SM90_TMA_LOAD_IM2COLENSA_14ComposedLayoutINSA_7SwizzleILi2ELi4ELi3EEENSA_18smem_ptr_flag_bitsILi16EEENST_INSB_IJNSC_ILi8EEESH_EEENSB_IJSH_SD_EEEEEEEvEENS11_INSA_13SM90_TMA_LOADENS13_INS14_ILi3ELi4ELi3EEES17_NST_INSB_IJSG_S18_EEENSB_IJSD_SG_EEEEEEEvEEEENS_8epilogue10collective18CollectiveEpilogueINS1M_23Sm100TmaWarpSpecializedILi3ELi2ELi16ELb1ELb0EEEJSJ_NSB_IJNST_ISG_SD_EENST_ISH_SD_EEEEESK_NSB_IJNSB_IJllllEEESD_SU_EEESK_S1V_NS1M_6fusion15FusionCallbacksIS1Q_NS1W_17LinearCombinationISK_fSK_fLNS_15FloatRoundStyleE2EEESJ_S1T_JEEENSA_5SM1004TMEM4LOAD26SM100_TMEM_LOAD_16dp256b4xES12_S1C_NSA_17SM75_U32x4_LDSM_NENSA_21SM90_TMA_STORE_IM2COLES1C_NSA_17SM90_U32x4_STSM_NENSA_39AutoVectorizingCopyWithAssumedAlignmentILi128EEEEEEvvEEEEvNT_6ParamsE,"aw",@nobits
	.sectionflags	@""
	.align	16
	.zero		1024


//--------------------- .nv.shared.reserved.0     --------------------------
	.section	.nv.shared.reserved.0,"aw",@nobits
	.weak		__nv_reservedSMEM_offset_0_alias
	.size		__nv_reservedSMEM_offset_0_alias, 0, 64
	.other		__nv_reservedSMEM_offset_0_alias,@"STO_CUDA_RESERVED_SHARED STV_DEFAULT"
__nv_reservedSMEM_offset_0_alias:
	.zero		0
.nv.shared.reserved.0:
	.zero		64
	.weak		__nv_reservedSMEM_tcgen05_partition
	.type		__nv_reservedSMEM_tcgen05_partition,@object
	.size		__nv_reservedSMEM_tcgen05_partition,(.L_0 - __nv_reservedSMEM_tcgen05_partition)
__nv_reservedSMEM_tcgen05_partition:
	.zero		32
.L_0:


//--------------------- .nv.global                --------------------------
	.section	.nv.global,"aw",@nobits
.nv.global:
	.type		_ZN39_INTERNAL_7458eba6_4_k_cu_9d1a240a_27504cute1_E,@object
	.size		_ZN39_INTERNAL_7458eba6_4_k_cu_9d1a240a_27504cute1_E,(_ZN39_INTERNAL_7458eba6_4_k_cu_9d1a240a_27504cuda3std3__45__cpo6cbeginE - _ZN39_INTERNAL_7458eba6_4_k_cu_9d1a240a_27504cute1_E)
_ZN39_INTERNAL_7458eba6_4_k_cu_9d1a240a_27504cute1_E:
	.zero		1
	.type		_ZN39_INTERNAL_7458eba6_4_k_cu_9d1a240a_27504cuda3std3__45__cpo6cbeginE,@object
	.size		_ZN39_INTERNAL_7458eba6_4_k_cu_9d1a240a_27504cuda3std3__45__cpo6cbeginE,(_ZN39_INTERNAL_7458eba6_4_k_cu_9d1a240a_27504cuda3std3__48in_placeE - _ZN39_INTERNAL_7458eba6_4_k_cu_9d1a240a_27504cuda3std3__45__cpo6cbeginE)
_ZN39_INTERNAL_7458eba6_4_k_cu_9d1a240a_27504cuda3std3__45__cpo6cbeginE:
	.zero		1
	.type		_ZN39_INTERNAL_7458eba6_4_k_cu_9d1a240a_27504cuda3std3__48in_placeE,@object
	.size		_ZN39_INTERNAL_7458eba6_4_k_cu_9d1a240a_27504cuda3std3__48in_placeE,(_ZN39_INTERNAL_7458eba6_4_k_cu_9d1a240a_27504cuda3std6ranges3__45__cpo9iter_moveE - _ZN39_INTERNAL_7458eba6_4_k_cu_9d1a240a_27504cuda3std3__48in_placeE)
_ZN39_INTERNAL_7458eba6_4_k_cu_9d1a240a_27504cuda3std3__48in_placeE:
	.zero		1
	.type		_ZN39_INTERNAL_7458eba6_4_k_cu_9d1a240a_27504cuda3std6ranges3__45__cpo9iter_moveE,@object
	.size		_ZN39_INTERNAL_7458eba6_4_k_cu_9d1a240a_27504cuda3std6ranges3__45__cpo9iter_moveE,(_ZN39_INTERNAL_7458eba6_4_k_cu_9d1a240a_27504cuda3std3__45__cpo5beginE - _ZN39_INTERNAL_7458eba6_4_k_cu_9d1a240a_27504cuda3std6ranges3__45__cpo9iter_moveE)
_ZN39_INTERNAL_7458eba6_4_k_cu_9d1a240a_27504cuda3std6ranges3__45__cpo9iter_moveE:
	.zero		1
	.type		_ZN39_INTERNAL_7458eba6_4_k_cu_9d1a240a_27504cuda3std3__45__cpo5beginE,@object
	.size		_ZN39_INTERNAL_7458eba6_4_k_cu_9d1a240a_27504cuda3std3__45__cpo5beginE,(_ZN39_INTERNAL_7458eba6_4_k_cu_9d1a240a_27504cuda3std3__441_GLOBAL__N__7458eba6_4_k_cu_9d1a240a_27506ignoreE - _ZN39_INTERNAL_7458eba6_4_k_cu_9d1a240a_27504cuda3std3__45__cpo5beginE)
_ZN39_INTERNAL_7458eba6_4_k_cu_9d1a240a_27504cuda3std3__45__cpo5beginE:
	.zero		1
	.type		_ZN39_INTERNAL_7458eba6_4_k_cu_9d1a240a_27504cuda3std3__441_GLOBAL__N__7458eba6_4_k_cu_9d1a240a_27506ignoreE,@object
	.size		_ZN39_INTERNAL_7458eba6_4_k_cu_9d1a240a_27504cuda3std3__441_GLOBAL__N__7458eba6_4_k_cu_9d1a240a_27506ignoreE,(_ZN39_INTERNAL_7458eba6_4_k_cu_9d1a240a_27504cute7productE - _ZN39_INTERNAL_7458eba6_4_k_cu_9d1a240a_27504cuda3std3__441_GLOBAL__N__7458eba6_4_k_cu_9d1a240a_27506ignoreE)
_ZN39_INTERNAL_7458eba6_4_k_cu_9d1a240a_27504cuda3std3__441_GLOBAL__N__7458eba6_4_k_cu_9d1a240a_27506ignoreE:
	.zero		1
	.type		_ZN39_INTERNAL_7458eba6_4_k_cu_9d1a240a_27504cute7productE,@object
	.size		_ZN39_INTERNAL_7458eba6_4_k_cu_9d1a240a_27504cute7productE,(_ZN39_INTERNAL_7458eba6_4_k_cu_9d1a240a_27504cuda3std3__45__cpo3endE - _ZN39_INTERNAL_7458eba6_4_k_cu_9d1a240a_27504cute7productE)
_ZN39_INTERNAL_7458eba6_4_k_cu_9d1a240a_27504cute7productE:
	.zero		1
	.type		_ZN39_INTERNAL_7458eba6_4_k_cu_9d1a240a_27504cuda3std3__45__cpo3endE,@object
	.size		_ZN39_INTERNAL_7458eba6_4_k_cu_9d1a240a_27504cuda3std3__45__cpo3endE,(_ZN39_INTERNAL_7458eba6_4_k_cu_9d1a240a_27504cuda3std3__419piecewise_constructE - _ZN39_INTERNAL_7458eba6_4_k_cu_9d1a240a_27504cuda3std3__45__cpo3endE)
_ZN39_INTERNAL_7458eba6_4_k_cu_9d1a240a_27504cuda3std3__45__cpo3endE:
	.zero		1
	.type		_ZN39_INTERNAL_7458eba6_4_k_cu_9d1a240a_27504cuda3std3__419piecewise_constructE,@object
	.size		_ZN39_INTERNAL_7458eba6_4_k_cu_9d1a240a_27504cuda3std3__419piecewise_constructE,(_ZN39_INTERNAL_7458eba6_4_k_cu_9d1a240a_27504cuda3std3__45__cpo4cendE - _ZN39_INTERNAL_7458eba6_4_k_cu_9d1a240a_27504cuda3std3__419piecewise_constructE)
_ZN39_INTERNAL_7458eba6_4_k_cu_9d1a240a_27504cuda3std3__419piecewise_constructE:
	.zero		1
	.type		_ZN39_INTERNAL_7458eba6_4_k_cu_9d1a240a_27504cuda3std3__45__cpo4cendE,@object
	.size		_ZN39_INTERNAL_7458eba6_4_k_cu_9d1a240a_27504cuda3std3__45__cpo4cendE,(_ZN39_INTERNAL_7458eba6_4_k_cu_9d1a240a_27504cuda3std6ranges3__45__cpo4swapE - _ZN39_INTERNAL_7458eba6_4_k_cu_9d1a240a_27504cuda3std3__45__cpo4cendE)
_ZN39_INTERNAL_7458eba6_4_k_cu_9d1a240a_27504cuda3std3__45__cpo4cendE:
	.zero		1
	.type		_ZN39_INTERNAL_7458eba6_4_k_cu_9d1a240a_27504cuda3std6ranges3__45__cpo4swapE,@object
	.size		_ZN39_INTERNAL_7458eba6_4_k_cu_9d1a240a_27504cuda3std6ranges3__45__cpo4swapE,(.L_10 - _ZN39_INTERNAL_7458eba6_4_k_cu_9d1a240a_27504cuda3std6ranges3__45__cpo4swapE)
_ZN39_INTERNAL_7458eba6_4_k_cu_9d1a240a_27504cuda3std6ranges3__45__cpo4swapE:
	.zero		1
.L_10:


//--------------------- .nv.constant0._ZN7cutlass13device_kernelINS_4conv6kernel13ConvUniversalINS1_16ConvProblemShapeILNS1_8OperatorE1ELi3EEENS1_10collective14CollectiveConvINS1_47MainloopSm100TmaUmmaWarpSpecializedImplicitGemmILS5_1ELi26ELi3ELi1ELi2EN4cute5tupleIJNSA_1CILi1EEESD_SD_EEEEENSB_IJNSC_ILi64EEESG_NSB_IJNSC_ILi32EEEEEEEEENS_6half_tESK_NSA_8TiledMMAINSA_8MMA_AtomIJNSA_20SM100_MMA_F16BF16_SSISK_SK_fLi64ELi64ELNSA_4UMMA5MajorE0ELSP_1ELNSO_7ScaleInE0ELSQ_0EEEEEENSA_6LayoutISE_NSB_IJNSC_ILi0EEESU_SU_EEEEENSB_IJNSA_10UnderscoreESX_SX_EEEEENS7_6detail27Sm100ImplicitGemmTileTraitsINSA_20SM90_TMA_LOAD_IM2COLENSA_14ComposedLayoutINSA_7SwizzleILi2ELi4ELi3EEENSA_18smem_ptr_flag_bitsILi16EEENST_INSB_IJNSC_ILi8EEESH_EEENSB_IJSH_SD_EEEEEEEvEENS11_INSA_13SM90_TMA_LOADENS13_INS14_ILi3ELi4ELi3EEES17_NST_INSB_IJSG_S18_EEENSB_IJSD_SG_EEEEEEEvEEEENS_8epilogue10collective18CollectiveEpilogueINS1M_23Sm100TmaWarpSpecializedILi3ELi2ELi16ELb1ELb0EEEJSJ_NSB_IJNST_ISG_SD_EENST_ISH_SD_EEEEESK_NSB_IJNSB_IJllllEEESD_SU_EEESK_S1V_NS1M_6fusion15FusionCallbacksIS1Q_NS1W_17LinearCombinationISK_fSK_fLNS_15FloatRoundStyleE2EEESJ_S1T_JEEENSA_5SM1004TMEM4LOAD26SM100_TMEM_LOAD_16dp256b4xES12_S1C_NSA_17SM75_U32x4_LDSM_NENSA_21SM90_TMA_STORE_IM2COLES1C_NSA_17SM90_U32x4_STSM_NENSA_39AutoVectorizingCopyWithAssumedAlignmentILi128EEEEEEvvEEEEvNT_6ParamsE --------------------------
	.section	.nv.constant0._ZN7cutlass13device_kernelINS_4conv6kernel13ConvUniversalINS1_16ConvProblemShapeILNS1_8OperatorE1ELi3EEENS1_10collective14CollectiveConvINS1_47MainloopSm100TmaUmmaWarpSpecializedImplicitGemmILS5_1ELi26ELi3ELi1ELi2EN4cute5tupleIJNSA_1CILi1EEESD_SD_EEEEENSB_IJNSC_ILi64EEESG_NSB_IJNSC_ILi32EEEEEEEEENS_6half_tESK_NSA_8TiledMMAINSA_8MMA_AtomIJNSA_20SM100_MMA_F16BF16_SSISK_SK_fLi64ELi64ELNSA_4UMMA5MajorE0ELSP_1ELNSO_7ScaleInE0ELSQ_0EEEEEENSA_6LayoutISE_NSB_IJNSC_ILi0EEESU_SU_EEEEENSB_IJNSA_10UnderscoreESX_SX_EEEEENS7_6detail27Sm100ImplicitGemmTileTraitsINSA_20SM90_TMA_LOAD_IM2COLENSA_14ComposedLayoutINSA_7SwizzleILi2ELi4ELi3EEENSA_18smem_ptr_flag_bitsILi16EEENST_INSB_IJNSC_ILi8EEESH_EEENSB_IJSH_SD_EEEEEEEvEENS11_INSA_13SM90_TMA_LOADENS13_INS14_ILi3ELi4ELi3EEES17_NST_INSB_IJSG_S18_EEENSB_IJSD_SG_EEEEEEEvEEEENS_8epilogue10collective18CollectiveEpilogueINS1M_23Sm100TmaWarpSpecializedILi3ELi2ELi16ELb1ELb0EEEJSJ_NSB_IJNST_ISG_SD_EENST_ISH_SD_EEEEESK_NSB_IJNSB_IJllllEEESD_SU_EEESK_S1V_NS1M_6fusion15FusionCallbacksIS1Q_NS1W_17LinearCombinationISK_fSK_fLNS_15FloatRoundStyleE2EEESJ_S1T_JEEENSA_5SM1004TMEM4LOAD26SM100_TMEM_LOAD_16dp256b4xES12_S1C_NSA_17SM75_U32x4_LDSM_NENSA_21SM90_TMA_STORE_IM2COLES1C_NSA_17SM90_U32x4_STSM_NENSA_39AutoVectorizingCopyWithAssumedAlignmentILi128EEEEEEvvEEEEvNT_6ParamsE,"a",@progbits
	.sectionflags	@""
	.align	4
.nv.constant0._ZN7cutlass13device_kernelINS_4conv6kernel13ConvUniversalINS1_16ConvProblemShapeILNS1_8OperatorE1ELi3EEENS1_10collective14CollectiveConvINS1_47MainloopSm100TmaUmmaWarpSpecializedImplicitGemmILS5_1ELi26ELi3ELi1ELi2EN4cute5tupleIJNSA_1CILi1EEESD_SD_EEEEENSB_IJNSC_ILi64EEESG_NSB_IJNSC_ILi32EEEEEEEEENS_6half_tESK_NSA_8TiledMMAINSA_8MMA_AtomIJNSA_20SM100_MMA_F16BF16_SSISK_SK_fLi64ELi64ELNSA_4UMMA5MajorE0ELSP_1ELNSO_7ScaleInE0ELSQ_0EEEEEENSA_6LayoutISE_NSB_IJNSC_ILi0EEESU_SU_EEEEENSB_IJNSA_10UnderscoreESX_SX_EEEEENS7_6detail27Sm100ImplicitGemmTileTraitsINSA_20SM90_TMA_LOAD_IM2COLENSA_14ComposedLayoutINSA_7SwizzleILi2ELi4ELi3EEENSA_18smem_ptr_flag_bitsILi16EEENST_INSB_IJNSC_ILi8EEESH_EEENSB_IJSH_SD_EEEEEEEvEENS11_INSA_13SM90_TMA_LOADENS13_INS14_ILi3ELi4ELi3EEES17_NST_INSB_IJSG_S18_EEENSB_IJSD_SG_EEEEEEEvEEEENS_8epilogue10collective18CollectiveEpilogueINS1M_23Sm100TmaWarpSpecializedILi3ELi2ELi16ELb1ELb0EEEJSJ_NSB_IJNST_ISG_SD_EENST_ISH_SD_EEEEESK_NSB_IJNSB_IJllllEEESD_SU_EEESK_S1V_NS1M_6fusion15FusionCallbacksIS1Q_NS1W_17LinearCombinationISK_fSK_fLNS_15FloatRoundStyleE2EEESJ_S1T_JEEENSA_5SM1004TMEM4LOAD26SM100_TMEM_LOAD_16dp256b4xES12_S1C_NSA_17SM75_U32x4_LDSM_NENSA_21SM90_TMA_STORE_IM2COLES1C_NSA_17SM90_U32x4_STSM_NENSA_39AutoVectorizingCopyWithAssumedAlignmentILi128EEEEEEvvEEEEvNT_6ParamsE:
	.zero		3200


//--------------------- SYMBOLS --------------------------

	.type		.nv.reservedSmem.offset0,@object
	.size		.nv.reservedSmem.offset0,0x4
	.type		.nv.reservedSmem.cap,@object
	.size		.nv.reservedSmem.cap,0x4
	.type		__assertfail,@function
